//
// Generated by NVIDIA NVVM Compiler
//
// Compiler Build ID: CL-36424714
// Cuda compilation tools, release 13.0, V13.0.88
// Based on NVVM 20.0.0
//

.version 9.0
.target sm_100
.address_size 64

	// .globl	_Z8residualPfS_S_i
.extern .func  (.param .b32 func_retval0) vprintf
(
	.param .b64 vprintf_param_0,
	.param .b64 vprintf_param_1
)
;
.global .align 1 .b8 $str[5] = {32, 37, 100, 32};

.visible .entry _Z8residualPfS_S_i(
	.param .u64 .ptr .align 1 _Z8residualPfS_S_i_param_0,
	.param .u64 .ptr .align 1 _Z8residualPfS_S_i_param_1,
	.param .u64 .ptr .align 1 _Z8residualPfS_S_i_param_2,
	.param .u32 _Z8residualPfS_S_i_param_3
)
{
	.local .align 8 .b8 	__local_depot0[8];
	.reg .b64 	%SP;
	.reg .b64 	%SPL;
	.reg .pred 	%p<20>;
	.reg .b32 	%r<60>;
	.reg .b32 	%f<257>;
	.reg .b64 	%rd<56>;

	mov.u64 	%SPL, __local_depot0;
	cvta.local.u64 	%SP, %SPL;
	ld.param.u64 	%rd8, [_Z8residualPfS_S_i_param_0];
	ld.param.u64 	%rd7, [_Z8residualPfS_S_i_param_1];
	ld.param.u32 	%r28, [_Z8residualPfS_S_i_param_3];
	cvta.to.global.u64 	%rd1, %rd8;
	mov.u32 	%r29, %ctaid.x;
	mov.u32 	%r30, %ntid.x;
	mov.u32 	%r31, %tid.x;
	mad.lo.s32 	%r1, %r29, %r30, %r31;
	setp.ge.s32 	%p1, %r1, %r28;
	@%p1 bra 	$L__BB0_30;
	add.u64 	%rd9, %SP, 0;
	add.u64 	%rd10, %SPL, 0;
	st.local.u32 	[%rd10], %r1;
	mov.u64 	%rd11, $str;
	cvta.global.u64 	%rd12, %rd11;
	{ // callseq 0, 0
	.param .b64 param0;
	st.param.b64 	[param0], %rd12;
	.param .b64 param1;
	st.param.b64 	[param1], %rd9;
	.param .b32 retval0;
	call.uni (retval0), 
	vprintf, 
	(
	param0, 
	param1
	);
	ld.param.b32 	%r32, [retval0];
	} // callseq 0
	setp.ne.s32 	%p2, %r1, 0;
	@%p2 bra 	$L__BB0_3;
	ld.global.f32 	%f236, [%rd1];
	mul.f32 	%f237, %f236, 0f40800000;
	mul.wide.s32 	%rd51, %r28, 4;
	add.s64 	%rd52, %rd1, %rd51;
	ld.global.f32 	%f238, [%rd52];
	sub.f32 	%f239, %f237, %f238;
	ld.global.f32 	%f240, [%rd1+4];
	sub.f32 	%f241, %f239, %f240;
	add.f32 	%f256, %f241, 0f00000000;
	bra.uni 	$L__BB0_29;
$L__BB0_3:
	add.s32 	%r2, %r28, -1;
	setp.ne.s32 	%p3, %r1, %r2;
	@%p3 bra 	$L__BB0_18;
	mul.lo.s32 	%r42, %r28, %r1;
	mul.wide.s32 	%rd33, %r42, 4;
	add.s64 	%rd2, %rd1, %rd33;
	ld.global.f32 	%f112, [%rd2];
	mul.f32 	%f113, %f112, 0f40800000;
	ld.global.f32 	%f114, [%rd2+4];
	sub.f32 	%f115, %f113, %f114;
	add.s32 	%r43, %r28, -2;
	mul.lo.s32 	%r44, %r43, %r28;
	mul.wide.s32 	%rd34, %r44, 4;
	add.s64 	%rd3, %rd1, %rd34;
	ld.global.f32 	%f116, [%rd3];
	sub.f32 	%f117, %f115, %f116;
	add.f32 	%f249, %f117, 0f00000000;
	setp.lt.s32 	%p11, %r1, 2;
	@%p11 bra 	$L__BB0_17;
	add.s32 	%r3, %r1, -1;
	add.s32 	%r46, %r1, -2;
	and.b32  	%r4, %r3, 7;
	setp.lt.u32 	%p12, %r46, 7;
	mov.b32 	%r54, 1;
	@%p12 bra 	$L__BB0_9;
	and.b32  	%r48, %r3, -8;
	neg.s32 	%r52, %r48;
	mov.b32 	%r51, 0;
$L__BB0_7:
	.pragma "nounroll";
	add.s32 	%r49, %r51, 1;
	mul.wide.s32 	%rd35, %r49, 4;
	add.s64 	%rd36, %rd2, %rd35;
	ld.global.f32 	%f119, [%rd36];
	mul.f32 	%f120, %f119, 0f40800000;
	ld.global.f32 	%f121, [%rd36+-4];
	sub.f32 	%f122, %f120, %f121;
	ld.global.f32 	%f123, [%rd36+4];
	sub.f32 	%f124, %f122, %f123;
	add.s64 	%rd37, %rd3, %rd35;
	ld.global.f32 	%f125, [%rd37];
	sub.f32 	%f126, %f124, %f125;
	add.f32 	%f127, %f249, %f126;
	mul.f32 	%f128, %f123, 0f40800000;
	sub.f32 	%f129, %f128, %f119;
	ld.global.f32 	%f130, [%rd36+8];
	sub.f32 	%f131, %f129, %f130;
	ld.global.f32 	%f132, [%rd37+4];
	sub.f32 	%f133, %f131, %f132;
	add.f32 	%f134, %f127, %f133;
	mul.f32 	%f135, %f130, 0f40800000;
	sub.f32 	%f136, %f135, %f123;
	ld.global.f32 	%f137, [%rd36+12];
	sub.f32 	%f138, %f136, %f137;
	ld.global.f32 	%f139, [%rd37+8];
	sub.f32 	%f140, %f138, %f139;
	add.f32 	%f141, %f134, %f140;
	mul.f32 	%f142, %f137, 0f40800000;
	sub.f32 	%f143, %f142, %f130;
	ld.global.f32 	%f144, [%rd36+16];
	sub.f32 	%f145, %f143, %f144;
	ld.global.f32 	%f146, [%rd37+12];
	sub.f32 	%f147, %f145, %f146;
	add.f32 	%f148, %f141, %f147;
	mul.f32 	%f149, %f144, 0f40800000;
	sub.f32 	%f150, %f149, %f137;
	ld.global.f32 	%f151, [%rd36+20];
	sub.f32 	%f152, %f150, %f151;
	ld.global.f32 	%f153, [%rd37+16];
	sub.f32 	%f154, %f152, %f153;
	add.f32 	%f155, %f148, %f154;
	mul.f32 	%f156, %f151, 0f40800000;
	sub.f32 	%f157, %f156, %f144;
	ld.global.f32 	%f158, [%rd36+24];
	sub.f32 	%f159, %f157, %f158;
	ld.global.f32 	%f160, [%rd37+20];
	sub.f32 	%f161, %f159, %f160;
	add.f32 	%f162, %f155, %f161;
	mul.f32 	%f163, %f158, 0f40800000;
	sub.f32 	%f164, %f163, %f151;
	ld.global.f32 	%f165, [%rd36+28];
	sub.f32 	%f166, %f164, %f165;
	ld.global.f32 	%f167, [%rd37+24];
	sub.f32 	%f168, %f166, %f167;
	add.f32 	%f169, %f162, %f168;
	mul.f32 	%f170, %f165, 0f40800000;
	sub.f32 	%f171, %f170, %f158;
	ld.global.f32 	%f172, [%rd36+32];
	sub.f32 	%f173, %f171, %f172;
	ld.global.f32 	%f174, [%rd37+28];
	sub.f32 	%f175, %f173, %f174;
	add.f32 	%f249, %f169, %f175;
	add.s32 	%r52, %r52, 8;
	add.s32 	%r51, %r51, 8;
	setp.ne.s32 	%p13, %r52, 0;
	@%p13 bra 	$L__BB0_7;
	add.s32 	%r54, %r51, 1;
$L__BB0_9:
	setp.eq.s32 	%p14, %r4, 0;
	@%p14 bra 	$L__BB0_17;
	and.b32  	%r12, %r3, 3;
	setp.lt.u32 	%p15, %r4, 4;
	@%p15 bra 	$L__BB0_12;
	mul.wide.s32 	%rd38, %r54, 4;
	add.s64 	%rd39, %rd2, %rd38;
	ld.global.f32 	%f177, [%rd39];
	mul.f32 	%f178, %f177, 0f40800000;
	ld.global.f32 	%f179, [%rd39+-4];
	sub.f32 	%f180, %f178, %f179;
	ld.global.f32 	%f181, [%rd39+4];
	sub.f32 	%f182, %f180, %f181;
	add.s64 	%rd40, %rd3, %rd38;
	ld.global.f32 	%f183, [%rd40];
	sub.f32 	%f184, %f182, %f183;
	add.f32 	%f185, %f249, %f184;
	mul.f32 	%f186, %f181, 0f40800000;
	sub.f32 	%f187, %f186, %f177;
	ld.global.f32 	%f188, [%rd39+8];
	sub.f32 	%f189, %f187, %f188;
	ld.global.f32 	%f190, [%rd40+4];
	sub.f32 	%f191, %f189, %f190;
	add.f32 	%f192, %f185, %f191;
	mul.f32 	%f193, %f188, 0f40800000;
	sub.f32 	%f194, %f193, %f181;
	ld.global.f32 	%f195, [%rd39+12];
	sub.f32 	%f196, %f194, %f195;
	ld.global.f32 	%f197, [%rd40+8];
	sub.f32 	%f198, %f196, %f197;
	add.f32 	%f199, %f192, %f198;
	mul.f32 	%f200, %f195, 0f40800000;
	sub.f32 	%f201, %f200, %f188;
	ld.global.f32 	%f202, [%rd39+16];
	sub.f32 	%f203, %f201, %f202;
	ld.global.f32 	%f204, [%rd40+12];
	sub.f32 	%f205, %f203, %f204;
	add.f32 	%f249, %f199, %f205;
	add.s32 	%r54, %r54, 4;
$L__BB0_12:
	setp.eq.s32 	%p16, %r12, 0;
	@%p16 bra 	$L__BB0_17;
	setp.eq.s32 	%p17, %r12, 1;
	@%p17 bra 	$L__BB0_15;
	mul.wide.s32 	%rd41, %r54, 4;
	add.s64 	%rd42, %rd2, %rd41;
	ld.global.f32 	%f207, [%rd42];
	mul.f32 	%f208, %f207, 0f40800000;
	ld.global.f32 	%f209, [%rd42+-4];
	sub.f32 	%f210, %f208, %f209;
	ld.global.f32 	%f211, [%rd42+4];
	sub.f32 	%f212, %f210, %f211;
	add.s64 	%rd43, %rd3, %rd41;
	ld.global.f32 	%f213, [%rd43];
	sub.f32 	%f214, %f212, %f213;
	add.f32 	%f215, %f249, %f214;
	mul.f32 	%f216, %f211, 0f40800000;
	sub.f32 	%f217, %f216, %f207;
	ld.global.f32 	%f218, [%rd42+8];
	sub.f32 	%f219, %f217, %f218;
	ld.global.f32 	%f220, [%rd43+4];
	sub.f32 	%f221, %f219, %f220;
	add.f32 	%f249, %f215, %f221;
	add.s32 	%r54, %r54, 2;
$L__BB0_15:
	and.b32  	%r50, %r3, 1;
	setp.eq.b32 	%p18, %r50, 1;
	not.pred 	%p19, %p18;
	@%p19 bra 	$L__BB0_17;
	mul.wide.s32 	%rd44, %r54, 4;
	add.s64 	%rd45, %rd2, %rd44;
	ld.global.f32 	%f222, [%rd45];
	mul.f32 	%f223, %f222, 0f40800000;
	ld.global.f32 	%f224, [%rd45+-4];
	sub.f32 	%f225, %f223, %f224;
	ld.global.f32 	%f226, [%rd45+4];
	sub.f32 	%f227, %f225, %f226;
	add.s64 	%rd46, %rd3, %rd44;
	ld.global.f32 	%f228, [%rd46];
	sub.f32 	%f229, %f227, %f228;
	add.f32 	%f249, %f249, %f229;
$L__BB0_17:
	mul.wide.s32 	%rd47, %r28, 4;
	add.s64 	%rd48, %rd2, %rd47;
	ld.global.f32 	%f230, [%rd48+-4];
	mul.f32 	%f231, %f230, 0f40800000;
	ld.global.f32 	%f232, [%rd48+-8];
	sub.f32 	%f233, %f231, %f232;
	mul.wide.s32 	%rd49, %r1, 4;
	add.s64 	%rd50, %rd3, %rd49;
	ld.global.f32 	%f234, [%rd50];
	sub.f32 	%f235, %f233, %f234;
	add.f32 	%f256, %f249, %f235;
	bra.uni 	$L__BB0_29;
$L__BB0_18:
	mul.lo.s32 	%r34, %r28, %r1;
	mul.wide.s32 	%rd13, %r34, 4;
	add.s64 	%rd4, %rd1, %rd13;
	ld.global.f32 	%f28, [%rd4];
	mul.f32 	%f29, %f28, 0f40800000;
	ld.global.f32 	%f30, [%rd4+4];
	sub.f32 	%f31, %f29, %f30;
	sub.s32 	%r35, %r34, %r28;
	mul.wide.s32 	%rd14, %r35, 4;
	add.s64 	%rd5, %rd1, %rd14;
	ld.global.f32 	%f32, [%rd5];
	sub.f32 	%f33, %f31, %f32;
	mul.wide.s32 	%rd15, %r28, 4;
	add.s64 	%rd6, %rd4, %rd15;
	ld.global.f32 	%f34, [%rd6];
	sub.f32 	%f35, %f33, %f34;
	add.f32 	%f255, %f35, 0f00000000;
	setp.lt.s32 	%p4, %r28, 3;
	@%p4 bra 	$L__BB0_28;
	add.s32 	%r17, %r28, -2;
	add.s32 	%r37, %r28, -3;
	and.b32  	%r18, %r17, 3;
	setp.lt.u32 	%p5, %r37, 3;
	mov.b32 	%r59, 1;
	@%p5 bra 	$L__BB0_23;
	and.b32  	%r39, %r17, -4;
	neg.s32 	%r57, %r39;
	mov.b32 	%r56, 0;
	mul.wide.u32 	%rd19, %r28, 4;
$L__BB0_21:
	.pragma "nounroll";
	add.s32 	%r40, %r56, 1;
	mul.wide.s32 	%rd16, %r40, 4;
	add.s64 	%rd17, %rd4, %rd16;
	ld.global.f32 	%f37, [%rd17];
	mul.f32 	%f38, %f37, 0f40800000;
	ld.global.f32 	%f39, [%rd17+-4];
	sub.f32 	%f40, %f38, %f39;
	ld.global.f32 	%f41, [%rd17+4];
	sub.f32 	%f42, %f40, %f41;
	add.s64 	%rd18, %rd5, %rd16;
	ld.global.f32 	%f43, [%rd18];
	sub.f32 	%f44, %f42, %f43;
	add.s64 	%rd20, %rd17, %rd19;
	ld.global.f32 	%f45, [%rd20];
	sub.f32 	%f46, %f44, %f45;
	add.f32 	%f47, %f255, %f46;
	mul.f32 	%f48, %f41, 0f40800000;
	sub.f32 	%f49, %f48, %f37;
	ld.global.f32 	%f50, [%rd17+8];
	sub.f32 	%f51, %f49, %f50;
	ld.global.f32 	%f52, [%rd18+4];
	sub.f32 	%f53, %f51, %f52;
	ld.global.f32 	%f54, [%rd20+4];
	sub.f32 	%f55, %f53, %f54;
	add.f32 	%f56, %f47, %f55;
	mul.f32 	%f57, %f50, 0f40800000;
	sub.f32 	%f58, %f57, %f41;
	ld.global.f32 	%f59, [%rd17+12];
	sub.f32 	%f60, %f58, %f59;
	ld.global.f32 	%f61, [%rd18+8];
	sub.f32 	%f62, %f60, %f61;
	ld.global.f32 	%f63, [%rd20+8];
	sub.f32 	%f64, %f62, %f63;
	add.f32 	%f65, %f56, %f64;
	mul.f32 	%f66, %f59, 0f40800000;
	sub.f32 	%f67, %f66, %f50;
	ld.global.f32 	%f68, [%rd17+16];
	sub.f32 	%f69, %f67, %f68;
	ld.global.f32 	%f70, [%rd18+12];
	sub.f32 	%f71, %f69, %f70;
	ld.global.f32 	%f72, [%rd20+12];
	sub.f32 	%f73, %f71, %f72;
	add.f32 	%f255, %f65, %f73;
	add.s32 	%r57, %r57, 4;
	add.s32 	%r56, %r56, 4;
	setp.ne.s32 	%p6, %r57, 0;
	@%p6 bra 	$L__BB0_21;
	add.s32 	%r59, %r56, 1;
$L__BB0_23:
	setp.eq.s32 	%p7, %r18, 0;
	@%p7 bra 	$L__BB0_28;
	setp.eq.s32 	%p8, %r18, 1;
	@%p8 bra 	$L__BB0_26;
	mul.wide.s32 	%rd21, %r59, 4;
	add.s64 	%rd22, %rd4, %rd21;
	ld.global.f32 	%f75, [%rd22];
	mul.f32 	%f76, %f75, 0f40800000;
	ld.global.f32 	%f77, [%rd22+-4];
	sub.f32 	%f78, %f76, %f77;
	ld.global.f32 	%f79, [%rd22+4];
	sub.f32 	%f80, %f78, %f79;
	add.s64 	%rd23, %rd5, %rd21;
	ld.global.f32 	%f81, [%rd23];
	sub.f32 	%f82, %f80, %f81;
	mul.wide.u32 	%rd24, %r28, 4;
	add.s64 	%rd25, %rd22, %rd24;
	ld.global.f32 	%f83, [%rd25];
	sub.f32 	%f84, %f82, %f83;
	add.f32 	%f85, %f255, %f84;
	mul.f32 	%f86, %f79, 0f40800000;
	sub.f32 	%f87, %f86, %f75;
	ld.global.f32 	%f88, [%rd22+8];
	sub.f32 	%f89, %f87, %f88;
	ld.global.f32 	%f90, [%rd23+4];
	sub.f32 	%f91, %f89, %f90;
	ld.global.f32 	%f92, [%rd25+4];
	sub.f32 	%f93, %f91, %f92;
	add.f32 	%f255, %f85, %f93;
	add.s32 	%r59, %r59, 2;
$L__BB0_26:
	and.b32  	%r41, %r28, 1;
	setp.eq.b32 	%p9, %r41, 1;
	not.pred 	%p10, %p9;
	@%p10 bra 	$L__BB0_28;
	mul.wide.s32 	%rd26, %r59, 4;
	add.s64 	%rd27, %rd4, %rd26;
	ld.global.f32 	%f94, [%rd27];
	mul.f32 	%f95, %f94, 0f40800000;
	ld.global.f32 	%f96, [%rd27+-4];
	sub.f32 	%f97, %f95, %f96;
	ld.global.f32 	%f98, [%rd27+4];
	sub.f32 	%f99, %f97, %f98;
	add.s64 	%rd28, %rd5, %rd26;
	ld.global.f32 	%f100, [%rd28];
	sub.f32 	%f101, %f99, %f100;
	mul.wide.u32 	%rd29, %r28, 4;
	add.s64 	%rd30, %rd27, %rd29;
	ld.global.f32 	%f102, [%rd30];
	sub.f32 	%f103, %f101, %f102;
	add.f32 	%f255, %f255, %f103;
$L__BB0_28:
	ld.global.f32 	%f104, [%rd6+-4];
	mul.f32 	%f105, %f104, 0f40800000;
	ld.global.f32 	%f106, [%rd6+-8];
	sub.f32 	%f107, %f105, %f106;
	ld.global.f32 	%f108, [%rd4+-4];
	sub.f32 	%f109, %f107, %f108;
	mul.wide.s32 	%rd31, %r2, 4;
	add.s64 	%rd32, %rd6, %rd31;
	ld.global.f32 	%f110, [%rd32];
	sub.f32 	%f111, %f109, %f110;
	add.f32 	%f256, %f255, %f111;
$L__BB0_29:
	cvta.to.global.u64 	%rd53, %rd7;
	mul.wide.s32 	%rd54, %r1, 4;
	add.s64 	%rd55, %rd53, %rd54;
	st.global.f32 	[%rd55], %f256;
$L__BB0_30:
	ret;

}
	// .globl	_Z14jacobiOnDevicePfS_S_i
.visible .entry _Z14jacobiOnDevicePfS_S_i(
	.param .u64 .ptr .align 1 _Z14jacobiOnDevicePfS_S_i_param_0,
	.param .u64 .ptr .align 1 _Z14jacobiOnDevicePfS_S_i_param_1,
	.param .u64 .ptr .align 1 _Z14jacobiOnDevicePfS_S_i_param_2,
	.param .u32 _Z14jacobiOnDevicePfS_S_i_param_3
)
{
	.reg .pred 	%p<29>;
	.reg .b32 	%r<134>;
	.reg .b32 	%f<400>;
	.reg .b64 	%rd<152>;

	ld.param.u64 	%rd26, [_Z14jacobiOnDevicePfS_S_i_param_0];
	ld.param.u64 	%rd24, [_Z14jacobiOnDevicePfS_S_i_param_1];
	ld.param.u64 	%rd25, [_Z14jacobiOnDevicePfS_S_i_param_2];
	ld.param.u32 	%r63, [_Z14jacobiOnDevicePfS_S_i_param_3];
	cvta.to.global.u64 	%rd1, %rd26;
	mov.u32 	%r64, %ctaid.y;
	mov.u32 	%r65, %ntid.y;
	mov.u32 	%r66, %tid.y;
	mad.lo.s32 	%r1, %r64, %r65, %r66;
	setp.ge.s32 	%p1, %r1, %r63;
	@%p1 bra 	$L__BB1_43;
	setp.ne.s32 	%p2, %r1, 0;
	@%p2 bra 	$L__BB1_16;
	ld.global.f32 	%f374, [%rd1];
	mul.f32 	%f251, %f374, 0f40800000;
	mul.wide.u32 	%rd100, %r63, 4;
	add.s64 	%rd101, %rd1, %rd100;
	ld.global.f32 	%f252, [%rd101];
	sub.f32 	%f253, %f251, %f252;
	ld.global.f32 	%f375, [%rd1+4];
	sub.f32 	%f254, %f253, %f375;
	add.f32 	%f383, %f254, 0f00000000;
	setp.lt.u32 	%p20, %r63, 3;
	@%p20 bra 	$L__BB1_15;
	add.s32 	%r2, %r63, -2;
	add.s32 	%r100, %r63, -3;
	and.b32  	%r3, %r2, 7;
	setp.lt.u32 	%p21, %r100, 7;
	mov.b32 	%r117, 1;
	@%p21 bra 	$L__BB1_7;
	and.b32  	%r102, %r2, -8;
	neg.s32 	%r115, %r102;
	add.s32 	%r103, %r63, 1;
	mul.wide.u32 	%rd2, %r103, 4;
	add.s64 	%rd3, %rd100, 16;
	mov.b32 	%r114, 0;
	mov.u64 	%rd146, %rd1;
$L__BB1_5:
	.pragma "nounroll";
	mul.f32 	%f256, %f375, 0f40800000;
	sub.f32 	%f257, %f256, %f374;
	ld.global.f32 	%f258, [%rd146+8];
	sub.f32 	%f259, %f257, %f258;
	add.s64 	%rd103, %rd146, %rd2;
	ld.global.f32 	%f260, [%rd103];
	sub.f32 	%f261, %f259, %f260;
	add.f32 	%f262, %f383, %f261;
	mul.f32 	%f263, %f258, 0f40800000;
	sub.f32 	%f264, %f263, %f375;
	ld.global.f32 	%f265, [%rd146+12];
	sub.f32 	%f266, %f264, %f265;
	add.s64 	%rd104, %rd146, %rd3;
	ld.global.f32 	%f267, [%rd104+-8];
	sub.f32 	%f268, %f266, %f267;
	add.f32 	%f269, %f262, %f268;
	mul.f32 	%f270, %f265, 0f40800000;
	sub.f32 	%f271, %f270, %f258;
	ld.global.f32 	%f272, [%rd146+16];
	sub.f32 	%f273, %f271, %f272;
	ld.global.f32 	%f274, [%rd104+-4];
	sub.f32 	%f275, %f273, %f274;
	add.f32 	%f276, %f269, %f275;
	mul.f32 	%f277, %f272, 0f40800000;
	sub.f32 	%f278, %f277, %f265;
	ld.global.f32 	%f279, [%rd146+20];
	sub.f32 	%f280, %f278, %f279;
	ld.global.f32 	%f281, [%rd104];
	sub.f32 	%f282, %f280, %f281;
	add.f32 	%f283, %f276, %f282;
	mul.f32 	%f284, %f279, 0f40800000;
	sub.f32 	%f285, %f284, %f272;
	ld.global.f32 	%f286, [%rd146+24];
	sub.f32 	%f287, %f285, %f286;
	ld.global.f32 	%f288, [%rd104+4];
	sub.f32 	%f289, %f287, %f288;
	add.f32 	%f290, %f283, %f289;
	mul.f32 	%f291, %f286, 0f40800000;
	sub.f32 	%f292, %f291, %f279;
	ld.global.f32 	%f293, [%rd146+28];
	sub.f32 	%f294, %f292, %f293;
	ld.global.f32 	%f295, [%rd104+8];
	sub.f32 	%f296, %f294, %f295;
	add.f32 	%f297, %f290, %f296;
	mul.f32 	%f298, %f293, 0f40800000;
	sub.f32 	%f299, %f298, %f286;
	add.s64 	%rd5, %rd146, 32;
	ld.global.f32 	%f374, [%rd146+32];
	sub.f32 	%f300, %f299, %f374;
	ld.global.f32 	%f301, [%rd104+12];
	sub.f32 	%f302, %f300, %f301;
	add.f32 	%f303, %f297, %f302;
	mul.f32 	%f304, %f374, 0f40800000;
	sub.f32 	%f305, %f304, %f293;
	ld.global.f32 	%f375, [%rd146+36];
	sub.f32 	%f306, %f305, %f375;
	ld.global.f32 	%f307, [%rd104+16];
	sub.f32 	%f308, %f306, %f307;
	add.f32 	%f383, %f303, %f308;
	add.s32 	%r115, %r115, 8;
	add.s32 	%r114, %r114, 8;
	setp.ne.s32 	%p22, %r115, 0;
	mov.u64 	%rd146, %rd5;
	@%p22 bra 	$L__BB1_5;
	add.s32 	%r117, %r114, 1;
$L__BB1_7:
	setp.eq.s32 	%p23, %r3, 0;
	@%p23 bra 	$L__BB1_15;
	and.b32  	%r11, %r2, 3;
	setp.lt.u32 	%p24, %r3, 4;
	@%p24 bra 	$L__BB1_10;
	mul.wide.u32 	%rd105, %r117, 4;
	add.s64 	%rd106, %rd1, %rd105;
	ld.global.f32 	%f310, [%rd106];
	mul.f32 	%f311, %f310, 0f40800000;
	mul.wide.s32 	%rd107, %r117, 4;
	add.s64 	%rd108, %rd1, %rd107;
	ld.global.f32 	%f312, [%rd108+-4];
	sub.f32 	%f313, %f311, %f312;
	add.s32 	%r104, %r117, 1;
	mul.wide.u32 	%rd109, %r104, 4;
	add.s64 	%rd110, %rd1, %rd109;
	ld.global.f32 	%f314, [%rd110];
	sub.f32 	%f315, %f313, %f314;
	add.s32 	%r105, %r117, %r63;
	mul.wide.u32 	%rd111, %r105, 4;
	add.s64 	%rd112, %rd1, %rd111;
	ld.global.f32 	%f316, [%rd112];
	sub.f32 	%f317, %f315, %f316;
	add.f32 	%f318, %f383, %f317;
	mul.f32 	%f319, %f314, 0f40800000;
	sub.f32 	%f320, %f319, %f310;
	add.s32 	%r106, %r117, 2;
	mul.wide.u32 	%rd113, %r106, 4;
	add.s64 	%rd114, %rd1, %rd113;
	ld.global.f32 	%f321, [%rd114];
	sub.f32 	%f322, %f320, %f321;
	add.s32 	%r107, %r105, 1;
	mul.wide.u32 	%rd115, %r107, 4;
	add.s64 	%rd116, %rd1, %rd115;
	ld.global.f32 	%f323, [%rd116];
	sub.f32 	%f324, %f322, %f323;
	add.f32 	%f325, %f318, %f324;
	mul.f32 	%f326, %f321, 0f40800000;
	ld.global.f32 	%f327, [%rd108+4];
	sub.f32 	%f328, %f326, %f327;
	ld.global.f32 	%f329, [%rd106+12];
	sub.f32 	%f330, %f328, %f329;
	add.s32 	%r108, %r105, 2;
	mul.wide.u32 	%rd117, %r108, 4;
	add.s64 	%rd118, %rd1, %rd117;
	ld.global.f32 	%f331, [%rd118];
	sub.f32 	%f332, %f330, %f331;
	add.f32 	%f333, %f325, %f332;
	mul.f32 	%f334, %f329, 0f40800000;
	ld.global.f32 	%f335, [%rd108+8];
	sub.f32 	%f336, %f334, %f335;
	add.s32 	%r117, %r117, 4;
	ld.global.f32 	%f337, [%rd106+16];
	sub.f32 	%f338, %f336, %f337;
	add.s64 	%rd120, %rd106, %rd100;
	ld.global.f32 	%f339, [%rd120+12];
	sub.f32 	%f340, %f338, %f339;
	add.f32 	%f383, %f333, %f340;
$L__BB1_10:
	setp.eq.s32 	%p25, %r11, 0;
	@%p25 bra 	$L__BB1_15;
	setp.eq.s32 	%p26, %r11, 1;
	@%p26 bra 	$L__BB1_13;
	mul.wide.u32 	%rd121, %r117, 4;
	add.s64 	%rd122, %rd1, %rd121;
	ld.global.f32 	%f342, [%rd122];
	mul.f32 	%f343, %f342, 0f40800000;
	mul.wide.s32 	%rd123, %r117, 4;
	add.s64 	%rd124, %rd1, %rd123;
	ld.global.f32 	%f344, [%rd124+-4];
	sub.f32 	%f345, %f343, %f344;
	ld.global.f32 	%f346, [%rd122+4];
	sub.f32 	%f347, %f345, %f346;
	add.s32 	%r109, %r117, %r63;
	mul.wide.u32 	%rd125, %r109, 4;
	add.s64 	%rd126, %rd1, %rd125;
	ld.global.f32 	%f348, [%rd126];
	sub.f32 	%f349, %f347, %f348;
	add.f32 	%f350, %f383, %f349;
	mul.f32 	%f351, %f346, 0f40800000;
	sub.f32 	%f352, %f351, %f342;
	add.s32 	%r117, %r117, 2;
	ld.global.f32 	%f353, [%rd122+8];
	sub.f32 	%f354, %f352, %f353;
	add.s64 	%rd128, %rd122, %rd100;
	ld.global.f32 	%f355, [%rd128+4];
	sub.f32 	%f356, %f354, %f355;
	add.f32 	%f383, %f350, %f356;
$L__BB1_13:
	and.b32  	%r110, %r63, 1;
	setp.eq.b32 	%p27, %r110, 1;
	not.pred 	%p28, %p27;
	@%p28 bra 	$L__BB1_15;
	mul.wide.u32 	%rd129, %r117, 4;
	add.s64 	%rd130, %rd1, %rd129;
	ld.global.f32 	%f357, [%rd130];
	mul.f32 	%f358, %f357, 0f40800000;
	mul.wide.s32 	%rd131, %r117, 4;
	add.s64 	%rd132, %rd1, %rd131;
	ld.global.f32 	%f359, [%rd132+-4];
	sub.f32 	%f360, %f358, %f359;
	ld.global.f32 	%f361, [%rd130+4];
	sub.f32 	%f362, %f360, %f361;
	add.s32 	%r111, %r117, %r63;
	mul.wide.u32 	%rd133, %r111, 4;
	add.s64 	%rd134, %rd1, %rd133;
	ld.global.f32 	%f363, [%rd134];
	sub.f32 	%f364, %f362, %f363;
	add.f32 	%f383, %f383, %f364;
$L__BB1_15:
	add.s32 	%r112, %r63, -1;
	mul.wide.u32 	%rd135, %r112, 4;
	add.s64 	%rd136, %rd1, %rd135;
	ld.global.f32 	%f365, [%rd136];
	mul.f32 	%f399, %f365, 0f40800000;
	add.s32 	%r133, %r112, %r63;
	add.s32 	%r113, %r63, -2;
	cvt.s64.s32 	%rd151, %r113;
	bra.uni 	$L__BB1_42;
$L__BB1_16:
	add.s32 	%r17, %r63, -1;
	setp.ne.s32 	%p3, %r1, %r17;
	@%p3 bra 	$L__BB1_31;
	mul.lo.s32 	%r18, %r63, %r1;
	mul.wide.u32 	%rd68, %r18, 4;
	add.s64 	%rd69, %rd1, %rd68;
	ld.global.f32 	%f130, [%rd69];
	mul.f32 	%f131, %f130, 0f40800000;
	ld.global.f32 	%f132, [%rd69+4];
	sub.f32 	%f133, %f131, %f132;
	add.s32 	%r83, %r63, -2;
	mul.lo.s32 	%r19, %r83, %r63;
	mul.wide.u32 	%rd70, %r19, 4;
	add.s64 	%rd71, %rd1, %rd70;
	ld.global.f32 	%f134, [%rd71];
	sub.f32 	%f135, %f133, %f134;
	add.f32 	%f383, %f135, 0f00000000;
	setp.eq.s32 	%p11, %r1, 1;
	@%p11 bra 	$L__BB1_30;
	add.s32 	%r20, %r1, -1;
	add.s32 	%r85, %r1, -2;
	and.b32  	%r21, %r20, 7;
	setp.lt.u32 	%p12, %r85, 7;
	mov.b32 	%r124, 1;
	@%p12 bra 	$L__BB1_22;
	and.b32  	%r87, %r20, -8;
	neg.s32 	%r122, %r87;
	mov.b32 	%r121, 0;
	mov.u32 	%r119, %r18;
	mov.u32 	%r120, %r19;
$L__BB1_20:
	.pragma "nounroll";
	add.s32 	%r88, %r119, 1;
	mul.wide.s32 	%rd72, %r88, 4;
	add.s64 	%rd73, %rd1, %rd72;
	ld.global.f32 	%f137, [%rd73];
	mul.f32 	%f138, %f137, 0f40800000;
	ld.global.f32 	%f139, [%rd73+-4];
	sub.f32 	%f140, %f138, %f139;
	ld.global.f32 	%f141, [%rd73+4];
	sub.f32 	%f142, %f140, %f141;
	add.s32 	%r89, %r120, 1;
	mul.wide.s32 	%rd74, %r89, 4;
	add.s64 	%rd75, %rd1, %rd74;
	ld.global.f32 	%f143, [%rd75];
	sub.f32 	%f144, %f142, %f143;
	add.f32 	%f145, %f383, %f144;
	mul.f32 	%f146, %f141, 0f40800000;
	sub.f32 	%f147, %f146, %f137;
	ld.global.f32 	%f148, [%rd73+8];
	sub.f32 	%f149, %f147, %f148;
	ld.global.f32 	%f150, [%rd75+4];
	sub.f32 	%f151, %f149, %f150;
	add.f32 	%f152, %f145, %f151;
	mul.f32 	%f153, %f148, 0f40800000;
	sub.f32 	%f154, %f153, %f141;
	ld.global.f32 	%f155, [%rd73+12];
	sub.f32 	%f156, %f154, %f155;
	ld.global.f32 	%f157, [%rd75+8];
	sub.f32 	%f158, %f156, %f157;
	add.f32 	%f159, %f152, %f158;
	mul.f32 	%f160, %f155, 0f40800000;
	sub.f32 	%f161, %f160, %f148;
	ld.global.f32 	%f162, [%rd73+16];
	sub.f32 	%f163, %f161, %f162;
	ld.global.f32 	%f164, [%rd75+12];
	sub.f32 	%f165, %f163, %f164;
	add.f32 	%f166, %f159, %f165;
	mul.f32 	%f167, %f162, 0f40800000;
	sub.f32 	%f168, %f167, %f155;
	ld.global.f32 	%f169, [%rd73+20];
	sub.f32 	%f170, %f168, %f169;
	ld.global.f32 	%f171, [%rd75+16];
	sub.f32 	%f172, %f170, %f171;
	add.f32 	%f173, %f166, %f172;
	mul.f32 	%f174, %f169, 0f40800000;
	sub.f32 	%f175, %f174, %f162;
	ld.global.f32 	%f176, [%rd73+24];
	sub.f32 	%f177, %f175, %f176;
	ld.global.f32 	%f178, [%rd75+20];
	sub.f32 	%f179, %f177, %f178;
	add.f32 	%f180, %f173, %f179;
	mul.f32 	%f181, %f176, 0f40800000;
	sub.f32 	%f182, %f181, %f169;
	ld.global.f32 	%f183, [%rd73+28];
	sub.f32 	%f184, %f182, %f183;
	ld.global.f32 	%f185, [%rd75+24];
	sub.f32 	%f186, %f184, %f185;
	add.f32 	%f187, %f180, %f186;
	mul.f32 	%f188, %f183, 0f40800000;
	sub.f32 	%f189, %f188, %f176;
	ld.global.f32 	%f190, [%rd73+32];
	sub.f32 	%f191, %f189, %f190;
	ld.global.f32 	%f192, [%rd75+28];
	sub.f32 	%f193, %f191, %f192;
	add.f32 	%f383, %f187, %f193;
	add.s32 	%r122, %r122, 8;
	add.s32 	%r121, %r121, 8;
	add.s32 	%r120, %r120, 8;
	add.s32 	%r119, %r119, 8;
	setp.ne.s32 	%p13, %r122, 0;
	@%p13 bra 	$L__BB1_20;
	add.s32 	%r124, %r121, 1;
$L__BB1_22:
	setp.eq.s32 	%p14, %r21, 0;
	@%p14 bra 	$L__BB1_30;
	and.b32  	%r33, %r20, 3;
	setp.lt.u32 	%p15, %r21, 4;
	@%p15 bra 	$L__BB1_25;
	add.s32 	%r90, %r124, %r18;
	mul.wide.s32 	%rd76, %r90, 4;
	add.s64 	%rd77, %rd1, %rd76;
	ld.global.f32 	%f195, [%rd77];
	mul.f32 	%f196, %f195, 0f40800000;
	ld.global.f32 	%f197, [%rd77+-4];
	sub.f32 	%f198, %f196, %f197;
	ld.global.f32 	%f199, [%rd77+4];
	sub.f32 	%f200, %f198, %f199;
	add.s32 	%r91, %r124, %r19;
	mul.wide.s32 	%rd78, %r91, 4;
	add.s64 	%rd79, %rd1, %rd78;
	ld.global.f32 	%f201, [%rd79];
	sub.f32 	%f202, %f200, %f201;
	add.f32 	%f203, %f383, %f202;
	cvt.s64.s32 	%rd80, %r18;
	cvt.s64.s32 	%rd81, %r124;
	add.s64 	%rd82, %rd81, %rd80;
	shl.b64 	%rd83, %rd82, 2;
	add.s64 	%rd84, %rd1, %rd83;
	ld.global.f32 	%f204, [%rd84+4];
	mul.f32 	%f205, %f204, 0f40800000;
	sub.f32 	%f206, %f205, %f195;
	ld.global.f32 	%f207, [%rd84+8];
	sub.f32 	%f208, %f206, %f207;
	ld.global.f32 	%f209, [%rd79+4];
	sub.f32 	%f210, %f208, %f209;
	add.f32 	%f211, %f203, %f210;
	mul.f32 	%f212, %f207, 0f40800000;
	sub.f32 	%f213, %f212, %f204;
	ld.global.f32 	%f214, [%rd84+12];
	sub.f32 	%f215, %f213, %f214;
	ld.global.f32 	%f216, [%rd79+8];
	sub.f32 	%f217, %f215, %f216;
	add.f32 	%f218, %f211, %f217;
	mul.f32 	%f219, %f214, 0f40800000;
	sub.f32 	%f220, %f219, %f207;
	ld.global.f32 	%f221, [%rd84+16];
	sub.f32 	%f222, %f220, %f221;
	ld.global.f32 	%f223, [%rd79+12];
	sub.f32 	%f224, %f222, %f223;
	add.f32 	%f383, %f218, %f224;
	add.s32 	%r124, %r124, 4;
$L__BB1_25:
	setp.eq.s32 	%p16, %r33, 0;
	@%p16 bra 	$L__BB1_30;
	setp.eq.s32 	%p17, %r33, 1;
	@%p17 bra 	$L__BB1_28;
	add.s32 	%r92, %r124, %r18;
	mul.wide.s32 	%rd85, %r92, 4;
	add.s64 	%rd86, %rd1, %rd85;
	ld.global.f32 	%f226, [%rd86];
	mul.f32 	%f227, %f226, 0f40800000;
	ld.global.f32 	%f228, [%rd86+-4];
	sub.f32 	%f229, %f227, %f228;
	ld.global.f32 	%f230, [%rd86+4];
	sub.f32 	%f231, %f229, %f230;
	add.s32 	%r93, %r124, %r19;
	mul.wide.s32 	%rd87, %r93, 4;
	add.s64 	%rd88, %rd1, %rd87;
	ld.global.f32 	%f232, [%rd88];
	sub.f32 	%f233, %f231, %f232;
	add.f32 	%f234, %f383, %f233;
	cvt.s64.s32 	%rd89, %r18;
	cvt.s64.s32 	%rd90, %r124;
	add.s64 	%rd91, %rd90, %rd89;
	shl.b64 	%rd92, %rd91, 2;
	add.s64 	%rd93, %rd1, %rd92;
	ld.global.f32 	%f235, [%rd93+4];
	mul.f32 	%f236, %f235, 0f40800000;
	sub.f32 	%f237, %f236, %f226;
	ld.global.f32 	%f238, [%rd93+8];
	sub.f32 	%f239, %f237, %f238;
	ld.global.f32 	%f240, [%rd88+4];
	sub.f32 	%f241, %f239, %f240;
	add.f32 	%f383, %f234, %f241;
	add.s32 	%r124, %r124, 2;
$L__BB1_28:
	and.b32  	%r94, %r20, 1;
	setp.eq.b32 	%p18, %r94, 1;
	not.pred 	%p19, %p18;
	@%p19 bra 	$L__BB1_30;
	add.s32 	%r95, %r124, %r18;
	mul.wide.s32 	%rd94, %r95, 4;
	add.s64 	%rd95, %rd1, %rd94;
	ld.global.f32 	%f242, [%rd95];
	mul.f32 	%f243, %f242, 0f40800000;
	ld.global.f32 	%f244, [%rd95+-4];
	sub.f32 	%f245, %f243, %f244;
	ld.global.f32 	%f246, [%rd95+4];
	sub.f32 	%f247, %f245, %f246;
	add.s32 	%r96, %r124, %r19;
	mul.wide.s32 	%rd96, %r96, 4;
	add.s64 	%rd97, %rd1, %rd96;
	ld.global.f32 	%f248, [%rd97];
	sub.f32 	%f249, %f247, %f248;
	add.f32 	%f383, %f383, %f249;
$L__BB1_30:
	add.s32 	%r97, %r1, %r18;
	mul.wide.u32 	%rd98, %r97, 4;
	add.s64 	%rd99, %rd1, %rd98;
	ld.global.f32 	%f250, [%rd99];
	mul.f32 	%f399, %f250, 0f40800000;
	add.s32 	%r133, %r97, -1;
	add.s32 	%r98, %r1, %r19;
	cvt.s64.s32 	%rd151, %r98;
	bra.uni 	$L__BB1_42;
$L__BB1_31:
	mul.lo.s32 	%r39, %r63, %r1;
	mul.wide.u32 	%rd27, %r39, 4;
	add.s64 	%rd8, %rd1, %rd27;
	ld.global.f32 	%f48, [%rd8];
	mul.f32 	%f49, %f48, 0f40800000;
	ld.global.f32 	%f50, [%rd8+4];
	sub.f32 	%f51, %f49, %f50;
	sub.s32 	%r40, %r39, %r63;
	mul.wide.u32 	%rd28, %r40, 4;
	add.s64 	%rd29, %rd1, %rd28;
	ld.global.f32 	%f52, [%rd29];
	sub.f32 	%f53, %f51, %f52;
	shl.b32 	%r67, %r63, 1;
	add.s32 	%r128, %r40, %r67;
	mul.wide.u32 	%rd30, %r128, 4;
	add.s64 	%rd9, %rd1, %rd30;
	ld.global.f32 	%f54, [%rd9];
	sub.f32 	%f55, %f53, %f54;
	add.f32 	%f383, %f55, 0f00000000;
	setp.lt.u32 	%p4, %r63, 3;
	@%p4 bra 	$L__BB1_41;
	add.s32 	%r42, %r63, -2;
	add.s32 	%r69, %r63, -3;
	and.b32  	%r43, %r42, 3;
	setp.lt.u32 	%p5, %r69, 3;
	mov.b32 	%r132, 1;
	@%p5 bra 	$L__BB1_36;
	and.b32  	%r71, %r42, -4;
	neg.s32 	%r130, %r71;
	add.s32 	%r129, %r39, 1;
	mul.wide.u32 	%rd31, %r129, 4;
	add.s64 	%rd32, %rd31, %rd1;
	add.s64 	%rd150, %rd32, 8;
	add.s64 	%rd34, %rd27, %rd1;
	add.s64 	%rd149, %rd34, 20;
	mul.wide.s32 	%rd35, %r39, 4;
	add.s64 	%rd36, %rd35, %rd1;
	add.s64 	%rd148, %rd36, 12;
	mul.wide.u32 	%rd37, %r128, 4;
	add.s64 	%rd38, %rd37, %rd1;
	add.s64 	%rd147, %rd38, 16;
	add.s32 	%r127, %r40, 1;
	mov.b32 	%r126, 0;
$L__BB1_34:
	.pragma "nounroll";
	mul.wide.s32 	%rd39, %r129, 4;
	add.s64 	%rd40, %rd1, %rd39;
	mul.wide.s32 	%rd41, %r127, 4;
	add.s64 	%rd42, %rd1, %rd41;
	ld.global.f32 	%f57, [%rd150+-8];
	mul.f32 	%f58, %f57, 0f40800000;
	ld.global.f32 	%f59, [%rd40+-4];
	sub.f32 	%f60, %f58, %f59;
	ld.global.f32 	%f61, [%rd150+-4];
	sub.f32 	%f62, %f60, %f61;
	ld.global.f32 	%f63, [%rd42];
	sub.f32 	%f64, %f62, %f63;
	add.s32 	%r72, %r128, 1;
	mul.wide.u32 	%rd43, %r72, 4;
	add.s64 	%rd44, %rd1, %rd43;
	ld.global.f32 	%f65, [%rd44];
	sub.f32 	%f66, %f64, %f65;
	add.f32 	%f67, %f383, %f66;
	mul.f32 	%f68, %f61, 0f40800000;
	sub.f32 	%f69, %f68, %f57;
	ld.global.f32 	%f70, [%rd150];
	sub.f32 	%f71, %f69, %f70;
	ld.global.f32 	%f72, [%rd42+4];
	sub.f32 	%f73, %f71, %f72;
	ld.global.f32 	%f74, [%rd147+-8];
	sub.f32 	%f75, %f73, %f74;
	add.f32 	%f76, %f67, %f75;
	mul.f32 	%f77, %f70, 0f40800000;
	ld.global.f32 	%f78, [%rd148+-4];
	sub.f32 	%f79, %f77, %f78;
	ld.global.f32 	%f80, [%rd149+-4];
	sub.f32 	%f81, %f79, %f80;
	ld.global.f32 	%f82, [%rd42+8];
	sub.f32 	%f83, %f81, %f82;
	ld.global.f32 	%f84, [%rd147+-4];
	sub.f32 	%f85, %f83, %f84;
	add.f32 	%f86, %f76, %f85;
	mul.f32 	%f87, %f80, 0f40800000;
	ld.global.f32 	%f88, [%rd148];
	sub.f32 	%f89, %f87, %f88;
	ld.global.f32 	%f90, [%rd149];
	sub.f32 	%f91, %f89, %f90;
	ld.global.f32 	%f92, [%rd42+12];
	sub.f32 	%f93, %f91, %f92;
	ld.global.f32 	%f94, [%rd147];
	sub.f32 	%f95, %f93, %f94;
	add.f32 	%f383, %f86, %f95;
	add.s32 	%r130, %r130, 4;
	add.s64 	%rd150, %rd150, 16;
	add.s64 	%rd149, %rd149, 16;
	add.s32 	%r129, %r129, 4;
	add.s64 	%rd148, %rd148, 16;
	add.s32 	%r128, %r128, 4;
	add.s64 	%rd147, %rd147, 16;
	add.s32 	%r127, %r127, 4;
	add.s32 	%r126, %r126, 4;
	setp.ne.s32 	%p6, %r130, 0;
	@%p6 bra 	$L__BB1_34;
	add.s32 	%r132, %r126, 1;
$L__BB1_36:
	setp.eq.s32 	%p7, %r43, 0;
	@%p7 bra 	$L__BB1_41;
	setp.eq.s32 	%p8, %r43, 1;
	@%p8 bra 	$L__BB1_39;
	add.s32 	%r73, %r132, %r39;
	mul.wide.u32 	%rd45, %r73, 4;
	add.s64 	%rd46, %rd1, %rd45;
	ld.global.f32 	%f97, [%rd46];
	mul.f32 	%f98, %f97, 0f40800000;
	mul.wide.s32 	%rd47, %r73, 4;
	add.s64 	%rd48, %rd1, %rd47;
	ld.global.f32 	%f99, [%rd48+-4];
	sub.f32 	%f100, %f98, %f99;
	ld.global.f32 	%f101, [%rd46+4];
	sub.f32 	%f102, %f100, %f101;
	add.s32 	%r74, %r132, %r40;
	mul.wide.s32 	%rd49, %r74, 4;
	add.s64 	%rd50, %rd1, %rd49;
	ld.global.f32 	%f103, [%rd50];
	sub.f32 	%f104, %f102, %f103;
	add.s32 	%r75, %r73, %r63;
	mul.wide.u32 	%rd51, %r75, 4;
	add.s64 	%rd52, %rd1, %rd51;
	ld.global.f32 	%f105, [%rd52];
	sub.f32 	%f106, %f104, %f105;
	add.f32 	%f107, %f383, %f106;
	mul.wide.u32 	%rd53, %r132, 4;
	add.s64 	%rd54, %rd8, %rd53;
	ld.global.f32 	%f108, [%rd54+4];
	mul.f32 	%f109, %f108, 0f40800000;
	sub.f32 	%f110, %f109, %f97;
	ld.global.f32 	%f111, [%rd54+8];
	sub.f32 	%f112, %f110, %f111;
	ld.global.f32 	%f113, [%rd50+4];
	sub.f32 	%f114, %f112, %f113;
	add.s64 	%rd55, %rd9, %rd53;
	ld.global.f32 	%f115, [%rd55+4];
	sub.f32 	%f116, %f114, %f115;
	add.f32 	%f383, %f107, %f116;
	add.s32 	%r132, %r132, 2;
$L__BB1_39:
	and.b32  	%r76, %r63, 1;
	setp.eq.b32 	%p9, %r76, 1;
	not.pred 	%p10, %p9;
	@%p10 bra 	$L__BB1_41;
	add.s32 	%r77, %r132, %r39;
	mul.wide.u32 	%rd56, %r77, 4;
	add.s64 	%rd57, %rd1, %rd56;
	ld.global.f32 	%f117, [%rd57];
	mul.f32 	%f118, %f117, 0f40800000;
	mul.wide.s32 	%rd58, %r77, 4;
	add.s64 	%rd59, %rd1, %rd58;
	ld.global.f32 	%f119, [%rd59+-4];
	sub.f32 	%f120, %f118, %f119;
	ld.global.f32 	%f121, [%rd57+4];
	sub.f32 	%f122, %f120, %f121;
	add.s32 	%r78, %r132, %r40;
	mul.wide.s32 	%rd60, %r78, 4;
	add.s64 	%rd61, %rd1, %rd60;
	ld.global.f32 	%f123, [%rd61];
	sub.f32 	%f124, %f122, %f123;
	add.s32 	%r79, %r77, %r63;
	mul.wide.u32 	%rd62, %r79, 4;
	add.s64 	%rd63, %rd1, %rd62;
	ld.global.f32 	%f125, [%rd63];
	sub.f32 	%f126, %f124, %f125;
	add.f32 	%f383, %f383, %f126;
$L__BB1_41:
	add.s32 	%r80, %r17, %r39;
	mul.wide.u32 	%rd64, %r80, 4;
	add.s64 	%rd65, %rd1, %rd64;
	ld.global.f32 	%f127, [%rd65];
	mul.f32 	%f128, %f127, 0f40800000;
	add.s32 	%r81, %r80, -1;
	mul.wide.u32 	%rd66, %r81, 4;
	add.s64 	%rd67, %rd1, %rd66;
	ld.global.f32 	%f129, [%rd67];
	sub.f32 	%f399, %f128, %f129;
	add.s32 	%r133, %r39, -1;
	add.s32 	%r82, %r80, %r63;
	cvt.u64.u32 	%rd151, %r82;
$L__BB1_42:
	mul.wide.u32 	%rd137, %r133, 4;
	add.s64 	%rd138, %rd1, %rd137;
	ld.global.f32 	%f366, [%rd138];
	sub.f32 	%f367, %f399, %f366;
	shl.b64 	%rd139, %rd151, 2;
	add.s64 	%rd140, %rd1, %rd139;
	ld.global.f32 	%f368, [%rd140];
	sub.f32 	%f369, %f367, %f368;
	add.f32 	%f370, %f383, %f369;
	cvta.to.global.u64 	%rd141, %rd25;
	mul.wide.u32 	%rd142, %r1, 4;
	add.s64 	%rd143, %rd141, %rd142;
	ld.global.f32 	%f371, [%rd143];
	sub.f32 	%f372, %f371, %f370;
	mul.f32 	%f373, %f372, 0f3E19999A;
	cvta.to.global.u64 	%rd144, %rd24;
	add.s64 	%rd145, %rd144, %rd142;
	st.global.f32 	[%rd145], %f373;
$L__BB1_43:
	ret;

}


// ===== COMPILED SASS (sm_100) =====

	.target	sm_100

	.elftype	@"ET_EXEC"


//--------------------- .note.nv.tkinfo           --------------------------
	.section	.note.nv.tkinfo,"",@"SHT_NOTE"
	.sectionflags	@"SHF_NOTE_NV_TKINFO"
	.tkinfo
        /*0018*/ 	.word	0x00000002
        /*0030*/ 	.string	""
        /*0030*/ 	.string	"ptxas"
        /*0030*/ 	.string	"Cuda compilation tools, release 13.0, V13.0.88"
        /*0030*/ 	.string	"Build cuda_13.0.r13.0/compiler.36424714_0"
        /*0030*/ 	.string	"-arch sm_100 -m 64 "



//--------------------- .note.nv.cuinfo           --------------------------
	.section	.note.nv.cuinfo,"",@"SHT_NOTE"
	.sectionflags	@"SHF_NOTE_NV_CUINFO"
        /*0018*/ 	.short	0x0002
        /*001a*/ 	.short	0x0064
        /*001c*/ 	.short	0x0082
	.zero		2


//--------------------- .nv.info                  --------------------------
	.section	.nv.info,"",@"SHT_CUDA_INFO"
	.align	4


	//----- nvinfo : EIATTR_REGCOUNT
	.align		4
        /*0000*/ 	.byte	0x04, 0x2f
        /*0002*/ 	.short	(.L_2 - .L_1)
	.align		4
.L_1:
        /*0004*/ 	.word	index@(_Z8residualPfS_S_i)
        /*0008*/ 	.word	0x00000020


	//----- nvinfo : EIATTR_FRAME_SIZE
	.align		4
.L_2:
        /*000c*/ 	.byte	0x04, 0x11
        /*000e*/ 	.short	(.L_4 - .L_3)
	.align		4
.L_3:
        /*0010*/ 	.word	index@(_Z8residualPfS_S_i)
        /*0014*/ 	.word	0x00000008


	//----- nvinfo : EIATTR_REGCOUNT
	.align		4
.L_4:
        /*0018*/ 	.byte	0x04, 0x2f
        /*001a*/ 	.short	(.L_6 - .L_5)
	.align		4
.L_5:
        /*001c*/ 	.word	index@(_Z14jacobiOnDevicePfS_S_i)
        /*0020*/ 	.word	0x00000028


	//----- nvinfo : EIATTR_FRAME_SIZE
	.align		4
.L_6:
        /*0024*/ 	.byte	0x04, 0x11
        /*0026*/ 	.short	(.L_8 - .L_7)
	.align		4
.L_7:
        /*0028*/ 	.word	index@(_Z14jacobiOnDevicePfS_S_i)
        /*002c*/ 	.word	0x00000000


	//----- nvinfo : EIATTR_MIN_STACK_SIZE
	.align		4
.L_8:
        /*0030*/ 	.byte	0x04, 0x12
        /*0032*/ 	.short	(.L_10 - .L_9)
	.align		4
.L_9:
        /*0034*/ 	.word	index@(_Z14jacobiOnDevicePfS_S_i)
        /*0038*/ 	.word	0x00000000


	//----- nvinfo : EIATTR_MIN_STACK_SIZE
	.align		4
.L_10:
        /*003c*/ 	.byte	0x04, 0x12
        /*003e*/ 	.short	(.L_12 - .L_11)
	.align		4
.L_11:
        /*0040*/ 	.word	index@(_Z8residualPfS_S_i)
        /*0044*/ 	.word	0x00000008
.L_12:


//--------------------- .nv.compat                --------------------------
	.section	.nv.compat,"",@"SHT_CUDA_COMPAT_INFO"
	.align	4
        /*0000*/ 	.byte	0x02, 0x09, 0x00, 0x00, 0x02, 0x02, 0x01, 0x00, 0x02, 0x05, 0x05, 0x00, 0x03, 0x07, 0x01, 0x01
        /*0010*/ 	.byte	0x02, 0x03, 0x00, 0x00, 0x02, 0x06, 0x01, 0x00, 0x04, 0x0b, 0x08, 0x00, 0x09, 0x00, 0x00, 0x00
        /*0020*/ 	.byte	0x00, 0x00, 0x00, 0x00


//--------------------- .nv.info._Z14jacobiOnDevicePfS_S_i --------------------------
	.section	.nv.info._Z14jacobiOnDevicePfS_S_i,"",@"SHT_CUDA_INFO"
	.sectionflags	@""
	.align	4


	//----- nvinfo : EIATTR_CUDA_API_VERSION
	.align		4
        /*0000*/ 	.byte	0x04, 0x37
        /*0002*/ 	.short	(.L_14 - .L_13)
.L_13:
        /*0004*/ 	.word	0x00000082


	//----- nvinfo : EIATTR_KPARAM_INFO
	.align		4
.L_14:
        /*0008*/ 	.byte	0x04, 0x17
        /*000a*/ 	.short	(.L_16 - .L_15)
.L_15:
        /*000c*/ 	.word	0x00000000
        /*0010*/ 	.short	0x0003
        /*0012*/ 	.short	0x0018
        /*0014*/ 	.byte	0x00, 0xf0, 0x11, 0x00


	//----- nvinfo : EIATTR_KPARAM_INFO
	.align		4
.L_16:
        /*0018*/ 	.byte	0x04, 0x17
        /*001a*/ 	.short	(.L_18 - .L_17)
.L_17:
        /*001c*/ 	.word	0x00000000
        /*0020*/ 	.short	0x0002
        /*0022*/ 	.short	0x0010
        /*0024*/ 	.byte	0x00, 0xf5, 0x21, 0x00


	//----- nvinfo : EIATTR_KPARAM_INFO
	.align		4
.L_18:
        /*0028*/ 	.byte	0x04, 0x17
        /*002a*/ 	.short	(.L_20 - .L_19)
.L_19:
        /*002c*/ 	.word	0x00000000
        /*0030*/ 	.short	0x0001
        /*0032*/ 	.short	0x0008
        /*0034*/ 	.byte	0x00, 0xf5, 0x21, 0x00


	//----- nvinfo : EIATTR_KPARAM_INFO
	.align		4
.L_20:
        /*0038*/ 	.byte	0x04, 0x17
        /*003a*/ 	.short	(.L_22 - .L_21)
.L_21:
        /*003c*/ 	.word	0x00000000
        /*0040*/ 	.short	0x0000
        /*0042*/ 	.short	0x0000
        /*0044*/ 	.byte	0x00, 0xf5, 0x21, 0x00


	//----- nvinfo : EIATTR_SPARSE_MMA_MASK
	.align		4
.L_22:
        /*0048*/ 	.byte	0x03, 0x50
        /*004a*/ 	.short	0x0000


	//----- nvinfo : EIATTR_MAXREG_COUNT
	.align		4
        /*004c*/ 	.byte	0x03, 0x1b
        /*004e*/ 	.short	0x00ff


	//----- nvinfo : EIATTR_MERCURY_ISA_VERSION
	.align		4
        /*0050*/ 	.byte	0x03, 0x5f
        /*0052*/ 	.short	0x0101


	//----- nvinfo : EIATTR_VRC_CTA_INIT_COUNT
	.align		4
        /*0054*/ 	.byte	0x02, 0x4a
	.zero		1
	.zero		1


	//----- nvinfo : EIATTR_EXIT_INSTR_OFFSETS
	.align		4
        /*0058*/ 	.byte	0x04, 0x1c
        /*005a*/ 	.short	(.L_24 - .L_23)


	//   ....[0]....
.L_23:
        /*005c*/ 	.word	0x00000070


	//   ....[1]....
        /*0060*/ 	.word	0x00002350


	//----- nvinfo : EIATTR_CRS_STACK_SIZE
	.align		4
.L_24:
        /*0064*/ 	.byte	0x04, 0x1e
        /*0066*/ 	.short	(.L_26 - .L_25)
.L_25:
        /*0068*/ 	.word	0x00000000


	//----- nvinfo : EIATTR_CBANK_PARAM_SIZE
	.align		4
.L_26:
        /*006c*/ 	.byte	0x03, 0x19
        /*006e*/ 	.short	0x001c


	//----- nvinfo : EIATTR_PARAM_CBANK
	.align		4
        /*0070*/ 	.byte	0x04, 0x0a
        /*0072*/ 	.short	(.L_28 - .L_27)
	.align		4
.L_27:
        /*0074*/ 	.word	index@(.nv.constant0._Z14jacobiOnDevicePfS_S_i)
        /*0078*/ 	.short	0x0380
        /*007a*/ 	.short	0x001c


	//----- nvinfo : EIATTR_SW_WAR
	.align		4
.L_28:
        /*007c*/ 	.byte	0x04, 0x36
        /*007e*/ 	.short	(.L_30 - .L_29)
.L_29:
        /*0080*/ 	.word	0x00000008
.L_30:


//--------------------- .nv.info._Z8residualPfS_S_i --------------------------
	.section	.nv.info._Z8residualPfS_S_i,"",@"SHT_CUDA_INFO"
	.sectionflags	@""
	.align	4


	//----- nvinfo : EIATTR_CUDA_API_VERSION
	.align		4
        /*0000*/ 	.byte	0x04, 0x37
        /*0002*/ 	.short	(.L_32 - .L_31)
.L_31:
        /*0004*/ 	.word	0x00000082


	//----- nvinfo : EIATTR_KPARAM_INFO
	.align		4
.L_32:
        /*0008*/ 	.byte	0x04, 0x17
        /*000a*/ 	.short	(.L_34 - .L_33)
.L_33:
        /*000c*/ 	.word	0x00000000
        /*0010*/ 	.short	0x0003
        /*0012*/ 	.short	0x0018
        /*0014*/ 	.byte	0x00, 0xf0, 0x11, 0x00


	//----- nvinfo : EIATTR_KPARAM_INFO
	.align		4
.L_34:
        /*0018*/ 	.byte	0x04, 0x17
        /*001a*/ 	.short	(.L_36 - .L_35)
.L_35:
        /*001c*/ 	.word	0x00000000
        /*0020*/ 	.short	0x0002
        /*0022*/ 	.short	0x0010
        /*0024*/ 	.byte	0x00, 0xf5, 0x21, 0x00


	//----- nvinfo : EIATTR_KPARAM_INFO
	.align		4
.L_36:
        /*0028*/ 	.byte	0x04, 0x17
        /*002a*/ 	.short	(.L_38 - .L_37)
.L_37:
        /*002c*/ 	.word	0x00000000
        /*0030*/ 	.short	0x0001
        /*0032*/ 	.short	0x0008
        /*0034*/ 	.byte	0x00, 0xf5, 0x21, 0x00


	//----- nvinfo : EIATTR_KPARAM_INFO
	.align		4
.L_38:
        /*0038*/ 	.byte	0x04, 0x17
        /*003a*/ 	.short	(.L_40 - .L_39)
.L_39:
        /*003c*/ 	.word	0x00000000
        /*0040*/ 	.short	0x0000
        /*0042*/ 	.short	0x0000
        /*0044*/ 	.byte	0x00, 0xf5, 0x21, 0x00


	//----- nvinfo : EIATTR_SPARSE_MMA_MASK
	.align		4
.L_40:
        /*0048*/ 	.byte	0x03, 0x50
        /*004a*/ 	.short	0x0000


	//----- nvinfo : EIATTR_MAXREG_COUNT
	.align		4
        /*004c*/ 	.byte	0x03, 0x1b
        /*004e*/ 	.short	0x00ff


	//----- nvinfo : EIATTR_EXTERNS
	.align		4
        /*0050*/ 	.byte	0x04, 0x0f
        /*0052*/ 	.short	(.L_42 - .L_41)


	//   ....[0]....
	.align		4
.L_41:
        /*0054*/ 	.word	index@(vprintf)


	//----- nvinfo : EIATTR_MERCURY_ISA_VERSION
	.align		4
.L_42:
        /*0058*/ 	.byte	0x03, 0x5f
        /*005a*/ 	.short	0x0101


	//----- nvinfo : EIATTR_VRC_CTA_INIT_COUNT
	.align		4
        /*005c*/ 	.byte	0x02, 0x4a
	.zero		1
	.zero		1


	//----- nvinfo : EIATTR_SYSCALL_OFFSETS
	.align		4
        /*0060*/ 	.byte	0x04, 0x46
        /*0062*/ 	.short	(.L_44 - .L_43)


	//   ....[0]....
.L_43:
        /*0064*/ 	.word	0x00000140


	//----- nvinfo : EIATTR_EXIT_INSTR_OFFSETS
	.align		4
.L_44:
        /*0068*/ 	.byte	0x04, 0x1c
        /*006a*/ 	.short	(.L_46 - .L_45)


	//   ....[0]....
.L_45:
        /*006c*/ 	.word	0x000000c0


	//   ....[1]....
        /*0070*/ 	.word	0x00001c10


	//----- nvinfo : EIATTR_CRS_STACK_SIZE
	.align		4
.L_46:
        /*0074*/ 	.byte	0x04, 0x1e
        /*0076*/ 	.short	(.L_48 - .L_47)
.L_47:
        /*0078*/ 	.word	0x00000000


	//----- nvinfo : EIATTR_CBANK_PARAM_SIZE
	.align		4
.L_48:
        /*007c*/ 	.byte	0x03, 0x19
        /*007e*/ 	.short	0x001c


	//----- nvinfo : EIATTR_PARAM_CBANK
	.align		4
        /*0080*/ 	.byte	0x04, 0x0a
        /*0082*/ 	.short	(.L_50 - .L_49)
	.align		4
.L_49:
        /*0084*/ 	.word	index@(.nv.constant0._Z8residualPfS_S_i)
        /*0088*/ 	.short	0x0380
        /*008a*/ 	.short	0x001c


	//----- nvinfo : EIATTR_SW_WAR
	.align		4
.L_50:
        /*008c*/ 	.byte	0x04, 0x36
        /*008e*/ 	.short	(.L_52 - .L_51)
.L_51:
        /*0090*/ 	.word	0x00000008
.L_52:


//--------------------- .nv.callgraph             --------------------------
	.section	.nv.callgraph,"",@"SHT_CUDA_CALLGRAPH"
	.align	4
	.sectionentsize	8
	.align		4
        /*0000*/ 	.word	0x00000000
	.align		4
        /*0004*/ 	.word	0xffffffff
	.align		4
        /*0008*/ 	.word	index@(_Z8residualPfS_S_i)
	.align		4
        /*000c*/ 	.word	index@(vprintf)
	.align		4
        /*0010*/ 	.word	0x00000000
	.align		4
        /*0014*/ 	.word	0xfffffffe
	.align		4
        /*0018*/ 	.word	0x00000000
	.align		4
        /*001c*/ 	.word	0xfffffffd
	.align		4
        /*0020*/ 	.word	0x00000000
	.align		4
        /*0024*/ 	.word	0xfffffffc


//--------------------- .nv.constant4             --------------------------
	.section	.nv.constant4,"a",@progbits
	.align	8
	.align		8
.nv.constant4:
        /*0000*/ 	.dword	$str
	.align		8
        /*0008*/ 	.dword	vprintf


//--------------------- .text._Z14jacobiOnDevicePfS_S_i --------------------------
	.section	.text._Z14jacobiOnDevicePfS_S_i,"ax",@progbits
	.align	128
        .global         _Z14jacobiOnDevicePfS_S_i
        .type           _Z14jacobiOnDevicePfS_S_i,@function
        .size           _Z14jacobiOnDevicePfS_S_i,(.L_x_42 - _Z14jacobiOnDevicePfS_S_i)
        .other          _Z14jacobiOnDevicePfS_S_i,@"STO_CUDA_ENTRY STV_DEFAULT"
_Z14jacobiOnDevicePfS_S_i:
.text._Z14jacobiOnDevicePfS_S_i:
[----:B------:R-:W-:Y:S01]  /*0000*/  LDC R1, c[0x0][0x37c] ;  /* 0x0000df00ff017b82 */ /* 0x000fe20000000800 */
[----:B------:R-:W0:Y:S07]  /*0010*/  S2R R0, SR_TID.Y ;  /* 0x0000000000007919 */ /* 0x000e2e0000002200 */
[----:B------:R-:W0:Y:S08]  /*0020*/  S2UR UR4, SR_CTAID.Y ;  /* 0x00000000000479c3 */ /* 0x000e300000002600 */
[----:B------:R-:W0:Y:S08]  /*0030*/  LDC R27, c[0x0][0x364] ;  /* 0x0000d900ff1b7b82 */ /* 0x000e300000000800 */
[----:B------:R-:W1:Y:S01]  /*0040*/  LDC R18, c[0x0][0x398] ;  /* 0x0000e600ff127b82 */ /* 0x000e620000000800 */
[----:B0-----:R-:W-:-:S05]  /*0050*/  IMAD R27, R27, UR4, R0 ;  /* 0x000000041b1b7c24 */ /* 0x001fca000f8e0200 */
[----:B-1----:R-:W-:-:S13]  /*0060*/  ISETP.GE.AND P0, PT, R27, R18, PT ;  /* 0x000000121b00720c */ /* 0x002fda0003f06270 */
[----:B------:R-:W-:Y:S05]  /*0070*/  @P0 EXIT ;  /* 0x000000000000094d */ /* 0x000fea0003800000 */
[----:B------:R-:W-:Y:S01]  /*0080*/  ISETP.NE.AND P0, PT, R27, RZ, PT ;  /* 0x000000ff1b00720c */ /* 0x000fe20003f05270 */
[----:B------:R-:W0:Y:S01]  /*0090*/  LDCU.64 UR4, c[0x0][0x358] ;  /* 0x00006b00ff0477ac */ /* 0x000e220008000a00 */
[----:B------:R-:W-:Y:S11]  /*00a0*/  BSSY.RECONVERGENT B1, `(.L_x_0) ;  /* 0x0000219000017945 */ /* 0x000ff60003800200 */
[----:B------:R-:W-:Y:S05]  /*00b0*/  @P0 BRA `(.L_x_1) ;  /* 0x0000000800b80947 */ /* 0x000fea0003800000 */
[----:B------:R-:W1:Y:S01]  /*00c0*/  LDCU.64 UR6, c[0x0][0x380] ;  /* 0x00007000ff0677ac */ /* 0x000e620008000a00 */
[----:B------:R-:W0:Y:S01]  /*00d0*/  LDC.64 R2, c[0x0][0x380] ;  /* 0x0000e000ff027b82 */ /* 0x000e220000000a00 */
[----:B-1----:R-:W-:Y:S02]  /*00e0*/  MOV R6, UR6 ;  /* 0x0000000600067c02 */ /* 0x002fe40008000f00 */
[----:B------:R-:W-:-:S03]  /*00f0*/  MOV R7, UR7 ;  /* 0x0000000700077c02 */ /* 0x000fc60008000f00 */
[C---:B------:R-:W-:Y:S01]  /*0100*/  IMAD.WIDE.U32 R4, R18.reuse, 0x4, R6 ;  /* 0x0000000412047825 */ /* 0x040fe200078e0006 */
[----:B0-----:R-:W2:Y:S04]  /*0110*/  LDG.E R8, desc[UR4][R2.64] ;  /* 0x0000000402087981 */ /* 0x001ea8000c1e1900 */
[----:B------:R-:W3:Y:S04]  /*0120*/  LDG.E R11, desc[UR4][R2.64+0x4] ;  /* 0x00000404020b7981 */ /* 0x000ee8000c1e1900 */
[----:B------:R-:W2:Y:S01]  /*0130*/  LDG.E R5, desc[UR4][R4.64] ;  /* 0x0000000404057981 */ /* 0x000ea2000c1e1900 */
[----:B------:R-:W-:Y:S01]  /*0140*/  ISETP.GE.U32.AND P0, PT, R18, 0x3, PT ;  /* 0x000000031200780c */ /* 0x000fe20003f06070 */
[----:B--2---:R-:W-:-:S04]  /*0150*/  FFMA R0, R8, 4, -R5 ;  /* 0x4080000008007823 */ /* 0x004fc80000000805 */
[----:B---3--:R-:W-:Y:S01]  /*0160*/  FADD R28, R0, -R11 ;  /* 0x8000000b001c7221 */ /* 0x008fe20000000000 */
[----:B------:R-:W-:-:S03]  /*0170*/  IADD3 R0, PT, PT, R18, -0x2, RZ ;  /* 0xfffffffe12007810 */ /* 0x000fc60007ffe0ff */
[----:B------:R-:W-:-:S04]  /*0180*/  FADD R28, RZ, R28 ;  /* 0x0000001cff1c7221 */ /* 0x000fc80000000000 */
[----:B------:R-:W-:Y:S05]  /*0190*/  @!P0 BRA `(.L_x_2) ;  /* 0x0000000800608947 */ /* 0x000fea0003800000 */
[----:B------:R-:W-:Y:S01]  /*01a0*/  IADD3 R2, PT, PT, R18, -0x3, RZ ;  /* 0xfffffffd12027810 */ /* 0x000fe20007ffe0ff */
[----:B------:R-:W-:Y:S01]  /*01b0*/  HFMA2 R3, -RZ, RZ, 0, 5.9604644775390625e-08 ;  /* 0x00000001ff037431 */ /* 0x000fe200000001ff */
[----:B------:R-:W-:Y:S02]  /*01c0*/  LOP3.LUT R29, R0, 0x7, RZ, 0xc0, !PT ;  /* 0x00000007001d7812 */ /* 0x000fe400078ec0ff */
[----:B------:R-:W-:-:S13]  /*01d0*/  ISETP.GE.U32.AND P0, PT, R2, 0x7, PT ;  /* 0x000000070200780c */ /* 0x000fda0003f06070 */
[----:B------:R-:W-:Y:S05]  /*01e0*/  @!P0 BRA `(.L_x_3) ;  /* 0x0000000000fc8947 */ /* 0x000fea0003800000 */
[----:B------:R-:W0:Y:S01]  /*01f0*/  LDC R2, c[0x0][0x380] ;  /* 0x0000e000ff027b82 */ /* 0x000e220000000800 */
[----:B------:R-:W-:Y:S02]  /*0200*/  LOP3.LUT R10, R0, 0xfffffff8, RZ, 0xc0, !PT ;  /* 0xfffffff8000a7812 */ /* 0x000fe400078ec0ff */
[----:B------:R-:W-:Y:S02]  /*0210*/  IADD3 R13, PT, PT, R18, 0x1, RZ ;  /* 0x00000001120d7810 */ /* 0x000fe40007ffe0ff */
[----:B------:R-:W-:Y:S02]  /*0220*/  MOV R9, RZ ;  /* 0x000000ff00097202 */ /* 0x000fe40000000f00 */
[----:B------:R-:W-:Y:S01]  /*0230*/  IADD3 R10, PT, PT, -R10, RZ, RZ ;  /* 0x000000ff0a0a7210 */ /* 0x000fe20007ffe1ff */
[----:B------:R-:W1:Y:S06]  /*0240*/  LDC R3, c[0x0][0x384] ;  /* 0x0000e100ff037b82 */ /* 0x000e6c0000000800 */
.L_x_4:
[----:B01----:R-:W2:Y:S01]  /*0250*/  LDG.E R26, desc[UR4][R2.64+0x8] ;  /* 0x00000804021a7981 */ /* 0x003ea2000c1e1900 */
[----:B------:R-:W-:-:S03]  /*0260*/  IMAD.WIDE.U32 R24, R13, 0x4, R2 ;  /* 0x000000040d187825 */ /* 0x000fc600078e0002 */
[----:B------:R-:W3:Y:S01]  /*0270*/  LDG.E R23, desc[UR4][R2.64+0xc] ;  /* 0x00000c0402177981 */ /* 0x000ee2000c1e1900 */
[----:B------:R-:W-:-:S03]  /*0280*/  IMAD.WIDE.U32 R4, R18, 0x4, R2 ;  /* 0x0000000412047825 */ /* 0x000fc600078e0002 */
[----:B------:R0:W4:Y:S04]  /*0290*/  LDG.E R30, desc[UR4][R24.64] ;  /* 0x00000004181e7981 */ /* 0x000128000c1e1900 */
[----:B------:R-:W5:Y:S04]  /*02a0*/  LDG.E R22, desc[UR4][R2.64+0x10] ;  /* 0x0000100402167981 */ /* 0x000f68000c1e1900 */
[----:B------:R-:W5:Y:S04]  /*02b0*/  LDG.E R31, desc[UR4][R4.64+0x8] ;  /* 0x00000804041f7981 */ /* 0x000f68000c1e1900 */
[----:B------:R-:W5:Y:S04]  /*02c0*/  LDG.E R21, desc[UR4][R4.64+0xc] ;  /* 0x00000c0404157981 */ /* 0x000f68000c1e1900 */
[----:B------:R-:W5:Y:S04]  /*02d0*/  LDG.E R19, desc[UR4][R2.64+0x14] ;  /* 0x0000140402137981 */ /* 0x000f68000c1e1900 */
[----:B------:R-:W5:Y:S04]  /*02e0*/  LDG.E R20, desc[UR4][R4.64+0x10] ;  /* 0x0000100404147981 */ /* 0x000f68000c1e1900 */
[----:B------:R-:W5:Y:S01]  /*02f0*/  LDG.E R16, desc[UR4][R2.64+0x18] ;  /* 0x0000180402107981 */ /* 0x000f62000c1e1900 */
[----:B0-----:R-:W-:-:S03]  /*0300*/  FFMA R25, R11, 4, -R8 ;  /* 0x408000000b197823 */ /* 0x001fc60000000808 */
[----:B------:R-:W5:Y:S04]  /*0310*/  LDG.E R17, desc[UR4][R4.64+0x14] ;  /* 0x0000140404117981 */ /* 0x000f68000c1e1900 */
[----:B------:R-:W5:Y:S04]  /*0320*/  LDG.E R15, desc[UR4][R2.64+0x1c] ;  /* 0x00001c04020f7981 */ /* 0x000f68000c1e1900 */
[----:B------:R-:W5:Y:S04]  /*0330*/  LDG.E R14, desc[UR4][R4.64+0x18] ;  /* 0x00001804040e7981 */ /* 0x000f68000c1e1900 */
[----:B------:R-:W5:Y:S04]  /*0340*/  LDG.E R8, desc[UR4][R2.64+0x20] ;  /* 0x0000200402087981 */ /* 0x000f68000c1e1900 */
[----:B------:R-:W5:Y:S04]  /*0350*/  LDG.E R12, desc[UR4][R4.64+0x1c] ;  /* 0x00001c04040c7981 */ /* 0x000f68000c1e1900 */
[----:B------:R0:W5:Y:S01]  /*0360*/  LDG.E R24, desc[UR4][R4.64+0x20] ;  /* 0x0000200404187981 */ /* 0x000162000c1e1900 */
[----:B--2---:R-:W-:-:S03]  /*0370*/  FFMA R32, R26, 4, -R11 ;  /* 0x408000001a207823 */ /* 0x004fc6000000080b */
[----:B------:R1:W2:Y:S01]  /*0380*/  LDG.E R11, desc[UR4][R2.64+0x24] ;  /* 0x00002404020b7981 */ /* 0x0002a2000c1e1900 */
[--C-:B------:R-:W-:Y:S01]  /*0390*/  FADD R25, R25, -R26.reuse ;  /* 0x8000001a19197221 */ /* 0x100fe20000000000 */
[----:B---3--:R-:W-:Y:S01]  /*03a0*/  FFMA R33, R23, 4, -R26 ;  /* 0x4080000017217823 */ /* 0x008fe2000000081a */
[----:B------:R-:W-:Y:S02]  /*03b0*/  FADD R32, R32, -R23 ;  /* 0x8000001720207221 */ /* 0x000fe40000000000 */
[----:B----4-:R-:W-:-:S04]  /*03c0*/  FADD R25, R25, -R30 ;  /* 0x8000001e19197221 */ /* 0x010fc80000000000 */
[----:B------:R-:W-:Y:S01]  /*03d0*/  FADD R25, R25, R28 ;  /* 0x0000001c19197221 */ /* 0x000fe20000000000 */
[----:B-----5:R-:W-:Y:S01]  /*03e0*/  FADD R26, R33, -R22 ;  /* 0x80000016211a7221 */ /* 0x020fe20000000000 */
[----:B------:R-:W-:Y:S01]  /*03f0*/  FFMA R28, R22, 4, -R23 ;  /* 0x40800000161c7823 */ /* 0x000fe20000000817 */
[----:B------:R-:W-:Y:S02]  /*0400*/  FADD R32, R32, -R31 ;  /* 0x8000001f20207221 */ /* 0x000fe40000000000 */
[----:B------:R-:W-:Y:S02]  /*0410*/  FADD R26, R26, -R21 ;  /* 0x800000151a1a7221 */ /* 0x000fe40000000000 */
[----:B------:R-:W-:Y:S01]  /*0420*/  FADD R25, R25, R32 ;  /* 0x0000002019197221 */ /* 0x000fe20000000000 */
[--C-:B0-----:R-:W-:Y:S01]  /*0430*/  FADD R5, R28, -R19.reuse ;  /* 0x800000131c057221 */ /* 0x101fe20000000000 */
[----:B------:R-:W-:Y:S02]  /*0440*/  FFMA R21, R19, 4, -R22 ;  /* 0x4080000013157823 */ /* 0x000fe40000000816 */
[----:B------:R-:W-:Y:S01]  /*0450*/  FADD R25, R25, R26 ;  /* 0x0000001a19197221 */ /* 0x000fe20000000000 */
[----:B------:R-:W-:Y:S01]  /*0460*/  IADD3 R10, PT, PT, R10, 0x8, RZ ;  /* 0x000000080a0a7810 */ /* 0x000fe20007ffe0ff */
[----:B------:R-:W-:Y:S01]  /*0470*/  FADD R20, R5, -R20 ;  /* 0x8000001405147221 */ /* 0x000fe20000000000 */
[----:B------:R-:W-:Y:S01]  /*0480*/  FADD R4, R21, -R16 ;  /* 0x8000001015047221 */ /* 0x000fe20000000000 */
[----:B------:R-:W-:-:S02]  /*0490*/  FFMA R22, R16, 4, -R19 ;  /* 0x4080000010167823 */ /* 0x000fc40000000813 */
[----:B------:R-:W-:Y:S01]  /*04a0*/  FADD R20, R25, R20 ;  /* 0x0000001419147221 */ /* 0x000fe20000000000 */
[----:B------:R-:W-:Y:S01]  /*04b0*/  ISETP.NE.AND P0, PT, R10, RZ, PT ;  /* 0x000000ff0a00720c */ /* 0x000fe20003f05270 */
[----:B------:R-:W-:Y:S01]  /*04c0*/  FADD R17, R4, -R17 ;  /* 0x8000001104117221 */ /* 0x000fe20000000000 */
[----:B------:R-:W-:Y:S01]  /*04d0*/  FADD R5, R22, -R15 ;  /* 0x8000000f16057221 */ /* 0x000fe20000000000 */
[----:B------:R-:W-:Y:S02]  /*04e0*/  FFMA R19, R15, 4, -R16 ;  /* 0x408000000f137823 */ /* 0x000fe40000000810 */
[----:B------:R-:W-:Y:S01]  /*04f0*/  FADD R17, R20, R17 ;  /* 0x0000001114117221 */ /* 0x000fe20000000000 */
[----:B------:R-:W-:Y:S01]  /*0500*/  FADD R14, R5, -R14 ;  /* 0x8000000e050e7221 */ /* 0x000fe20000000000 */
[----:B------:R-:W-:Y:S01]  /*0510*/  FADD R19, R19, -R8 ;  /* 0x8000000813137221 */ /* 0x000fe20000000000 */
[----:B------:R-:W-:Y:S02]  /*0520*/  FFMA R4, R8, 4, -R15 ;  /* 0x4080000008047823 */ /* 0x000fe4000000080f */
[----:B------:R-:W-:Y:S01]  /*0530*/  FADD R14, R17, R14 ;  /* 0x0000000e110e7221 */ /* 0x000fe20000000000 */
[----:B------:R-:W-:Y:S01]  /*0540*/  FADD R19, R19, -R12 ;  /* 0x8000000c13137221 */ /* 0x000fe20000000000 */
[----:B-1----:R-:W-:-:S03]  /*0550*/  IADD3 R2, P1, PT, R2, 0x20, RZ ;  /* 0x0000002002027810 */ /* 0x002fc60007f3e0ff */
[----:B------:R-:W-:Y:S01]  /*0560*/  FADD R14, R14, R19 ;  /* 0x000000130e0e7221 */ /* 0x000fe20000000000 */
[----:B------:R-:W-:Y:S02]  /*0570*/  IADD3.X R3, PT, PT, RZ, R3, RZ, P1, !PT ;  /* 0x00000003ff037210 */ /* 0x000fe40000ffe4ff */
[----:B------:R-:W-:Y:S01]  /*0580*/  IADD3 R9, PT, PT, R9, 0x8, RZ ;  /* 0x0000000809097810 */ /* 0x000fe20007ffe0ff */
[----:B--2---:R-:W-:-:S04]  /*0590*/  FADD R5, R4, -R11 ;  /* 0x8000000b04057221 */ /* 0x004fc80000000000 */
[----:B------:R-:W-:-:S04]  /*05a0*/  FADD R5, R5, -R24 ;  /* 0x8000001805057221 */ /* 0x000fc80000000000 */
[----:B------:R-:W-:Y:S01]  /*05b0*/  FADD R28, R14, R5 ;  /* 0x000000050e1c7221 */ /* 0x000fe20000000000 */
[----:B------:R-:W-:Y:S06]  /*05c0*/  @P0 BRA `(.L_x_4) ;  /* 0xfffffffc00200947 */ /* 0x000fec000383ffff */
[----:B------:R-:W-:-:S07]  /*05d0*/  IADD3 R3, PT, PT, R9, 0x1, RZ ;  /* 0x0000000109037810 */ /* 0x000fce0007ffe0ff */
.L_x_3:
[----:B------:R-:W-:-:S13]  /*05e0*/  ISETP.NE.AND P0, PT, R29, RZ, PT ;  /* 0x000000ff1d00720c */ /* 0x000fda0003f05270 */
[----:B------:R-:W-:Y:S05]  /*05f0*/  @!P0 BRA `(.L_x_2) ;  /* 0x0000000400488947 */ /* 0x000fea0003800000 */
[----:B------:R-:W-:Y:S02]  /*0600*/  ISETP.GE.U32.AND P0, PT, R29, 0x4, PT ;  /* 0x000000041d00780c */ /* 0x000fe40003f06070 */
[----:B------:R-:W-:-:S04]  /*0610*/  LOP3.LUT R26, R0, 0x3, RZ, 0xc0, !PT ;  /* 0x00000003001a7812 */ /* 0x000fc800078ec0ff */
[----:B------:R-:W-:-:S07]  /*0620*/  ISETP.NE.AND P1, PT, R26, RZ, PT ;  /* 0x000000ff1a00720c */ /* 0x000fce0003f25270 */
[----:B------:R-:W-:Y:S06]  /*0630*/  @!P0 BRA `(.L_x_5) ;  /* 0x0000000000a88947 */ /* 0x000fec0003800000 */
[C---:B------:R-:W-:Y:S01]  /*0640*/  IADD3 R23, PT, PT, R3.reuse, 0x1, RZ ;  /* 0x0000000103177810 */ /* 0x040fe20007ffe0ff */
[C-C-:B------:R-:W-:Y:S01]  /*0650*/  IMAD.WIDE.U32 R4, R3.reuse, 0x4, R6.reuse ;  /* 0x0000000403047825 */ /* 0x140fe200078e0006 */
[C---:B------:R-:W-:Y:S02]  /*0660*/  IADD3 R15, PT, PT, R3.reuse, R18, RZ ;  /* 0x00000012030f7210 */ /* 0x040fe40007ffe0ff */
[C---:B------:R-:W-:Y:S01]  /*0670*/  IADD3 R25, PT, PT, R3.reuse, 0x2, RZ ;  /* 0x0000000203197810 */ /* 0x040fe20007ffe0ff */
[--C-:B------:R-:W-:Y:S01]  /*0680*/  IMAD.WIDE R8, R3, 0x4, R6.reuse ;  /* 0x0000000403087825 */ /* 0x100fe200078e0206 */
[----:B------:R-:W2:Y:S01]  /*0690*/  LDG.E R2, desc[UR4][R4.64] ;  /* 0x0000000404027981 */ /* 0x000ea2000c1e1900 */
[----:B------:R-:W-:Y:S02]  /*06a0*/  IADD3 R13, PT, PT, R15, 0x1, RZ ;  /* 0x000000010f0d7810 */ /* 0x000fe40007ffe0ff */
[--C-:B------:R-:W-:Y:S01]  /*06b0*/  IMAD.WIDE.U32 R22, R23, 0x4, R6.reuse ;  /* 0x0000000417167825 */ /* 0x100fe200078e0006 */
[----:B------:R-:W2:Y:S03]  /*06c0*/  LDG.E R17, desc[UR4][R8.64+-0x4] ;  /* 0xfffffc0408117981 */ /* 0x000ea6000c1e1900 */
[C---:B------:R-:W-:Y:S01]  /*06d0*/  IMAD.WIDE.U32 R10, R15.reuse, 0x4, R6 ;  /* 0x000000040f0a7825 */ /* 0x040fe200078e0006 */
[----:B------:R-:W3:Y:S01]  /*06e0*/  LDG.E R19, desc[UR4][R22.64] ;  /* 0x0000000416137981 */ /* 0x000ee2000c1e1900 */
[----:B------:R-:W-:-:S02]  /*06f0*/  IADD3 R21, PT, PT, R15, 0x2, RZ ;  /* 0x000000020f157810 */ /* 0x000fc40007ffe0ff */
[--C-:B------:R-:W-:Y:S01]  /*0700*/  IMAD.WIDE.U32 R24, R25, 0x4, R6.reuse ;  /* 0x0000000419187825 */ /* 0x100fe200078e0006 */
[----:B------:R-:W4:Y:S03]  /*0710*/  LDG.E R29, desc[UR4][R8.64+0x4] ;  /* 0x00000404081d7981 */ /* 0x000f26000c1e1900 */
[--C-:B------:R-:W-:Y:S01]  /*0720*/  IMAD.WIDE.U32 R12, R13, 0x4, R6.reuse ;  /* 0x000000040d0c7825 */ /* 0x100fe200078e0006 */
[----:B------:R-:W5:Y:S04]  /*0730*/  LDG.E R16, desc[UR4][R24.64] ;  /* 0x0000000418107981 */ /* 0x000f68000c1e1900 */
[----:B------:R2:W4:Y:S01]  /*0740*/  LDG.E R11, desc[UR4][R10.64] ;  /* 0x000000040a0b7981 */ /* 0x000522000c1e1900 */
[----:B------:R-:W-:-:S03]  /*0750*/  IMAD.WIDE.U32 R20, R21, 0x4, R6 ;  /* 0x0000000415147825 */ /* 0x000fc600078e0006 */
[----:B------:R-:W4:Y:S01]  /*0760*/  LDG.E R31, desc[UR4][R8.64+0x8] ;  /* 0x00000804081f7981 */ /* 0x000f22000c1e1900 */
[----:B------:R-:W-:-:S03]  /*0770*/  IMAD.WIDE.U32 R14, R18, 0x4, R4 ;  /* 0x00000004120e7825 */ /* 0x000fc600078e0004 */
[----:B------:R-:W4:Y:S04]  /*0780*/  LDG.E R12, desc[UR4][R12.64] ;  /* 0x000000040c0c7981 */ /* 0x000f28000c1e1900 */
[----:B------:R-:W4:Y:S04]  /*0790*/  LDG.E R30, desc[UR4][R4.64+0xc] ;  /* 0x00000c04041e7981 */ /* 0x000f28000c1e1900 */
[----:B------:R-:W4:Y:S04]  /*07a0*/  LDG.E R22, desc[UR4][R4.64+0x10] ;  /* 0x0000100404167981 */ /* 0x000f28000c1e1900 */
[----:B------:R-:W4:Y:S04]  /*07b0*/  LDG.E R20, desc[UR4][R20.64] ;  /* 0x0000000414147981 */ /* 0x000f28000c1e1900 */
[----:B------:R-:W4:Y:S01]  /*07c0*/  LDG.E R15, desc[UR4][R14.64+0xc] ;  /* 0x00000c040e0f7981 */ /* 0x000f22000c1e1900 */
[----:B------:R-:W-:Y:S01]  /*07d0*/  IADD3 R3, PT, PT, R3, 0x4, RZ ;  /* 0x0000000403037810 */ /* 0x000fe20007ffe0ff */
[----:B--2---:R-:W-:Y:S01]  /*07e0*/  FFMA R10, R2, 4, -R17 ;  /* 0x40800000020a7823 */ /* 0x004fe20000000811 */
[----:B---3--:R-:W-:-:S03]  /*07f0*/  FFMA R17, R19, 4, -R2 ;  /* 0x4080000013117823 */ /* 0x008fc60000000802 */
[----:B------:R-:W-:Y:S01]  /*0800*/  FADD R10, R10, -R19 ;  /* 0x800000130a0a7221 */ /* 0x000fe20000000000 */
[----:B-----5:R-:W-:Y:S01]  /*0810*/  FADD R17, R17, -R16 ;  /* 0x8000001011117221 */ /* 0x020fe20000000000 */
[----:B----4-:R-:W-:Y:S02]  /*0820*/  FFMA R29, R16, 4, -R29 ;  /* 0x40800000101d7823 */ /* 0x010fe4000000081d */
[----:B------:R-:W-:-:S04]  /*0830*/  FADD R11, R10, -R11 ;  /* 0x8000000b0a0b7221 */ /* 0x000fc80000000000 */
[----:B------:R-:W-:Y:S01]  /*0840*/  FADD R11, R28, R11 ;  /* 0x0000000b1c0b7221 */ /* 0x000fe20000000000 */
[----:B------:R-:W-:Y:S01]  /*0850*/  FADD R12, R17, -R12 ;  /* 0x8000000c110c7221 */ /* 0x000fe20000000000 */
[----:B------:R-:W-:Y:S01]  /*0860*/  FFMA R31, R30, 4, -R31 ;  /* 0x408000001e1f7823 */ /* 0x000fe2000000081f */
[----:B------:R-:W-:Y:S02]  /*0870*/  FADD R29, R29, -R30 ;  /* 0x8000001e1d1d7221 */ /* 0x000fe40000000000 */
[----:B------:R-:W-:Y:S01]  /*0880*/  FADD R11, R11, R12 ;  /* 0x0000000c0b0b7221 */ /* 0x000fe20000000000 */
[----:B------:R-:W-:Y:S01]  /*0890*/  FADD R22, R31, -R22 ;  /* 0x800000161f167221 */ /* 0x000fe20000000000 */
[----:B------:R-:W-:-:S03]  /*08a0*/  FADD R20, R29, -R20 ;  /* 0x800000141d147221 */ /* 0x000fc60000000000 */
[----:B------:R-:W-:Y:S01]  /*08b0*/  FADD R22, R22, -R15 ;  /* 0x8000000f16167221 */ /* 0x000fe20000000000 */
[----:B------:R-:W-:-:S04]  /*08c0*/  FADD R11, R11, R20 ;  /* 0x000000140b0b7221 */ /* 0x000fc80000000000 */
[----:B------:R-:W-:-:S07]  /*08d0*/  FADD R28, R11, R22 ;  /* 0x000000160b1c7221 */ /* 0x000fce0000000000 */
.L_x_5:
[----:B------:R-:W-:Y:S05]  /*08e0*/  @!P1 BRA `(.L_x_2) ;  /* 0x00000000008c9947 */ /* 0x000fea0003800000 */
[----:B------:R-:W-:Y:S02]  /*08f0*/  ISETP.NE.AND P0, PT, R26, 0x1, PT ;  /* 0x000000011a00780c */ /* 0x000fe40003f05270 */
[----:B------:R-:W-:-:S04]  /*0900*/  LOP3.LUT R2, R18, 0x1, RZ, 0xc0, !PT ;  /* 0x0000000112027812 */ /* 0x000fc800078ec0ff */
[----:B------:R-:W-:-:S07]  /*0910*/  ISETP.NE.U32.AND P1, PT, R2, 0x1, PT ;  /* 0x000000010200780c */ /* 0x000fce0003f25070 */
[C---:B------:R-:W-:Y:S01]  /*0920*/  @P0 IMAD.WIDE R12, R3.reuse, 0x4, R6 ;  /* 0x00000004030c0825 */ /* 0x040fe200078e0206 */
[----:B------:R-:W-:-:S03]  /*0930*/  @P0 IADD3 R15, PT, PT, R3, R18, RZ ;  /* 0x00000012030f0210 */ /* 0x000fc60007ffe0ff */
[C-C-:B------:R-:W-:Y:S01]  /*0940*/  @P0 IMAD.WIDE.U32 R10, R3.reuse, 0x4, R6.reuse ;  /* 0x00000004030a0825 */ /* 0x140fe200078e0006 */
[----:B------:R-:W-:Y:S01]  /*0950*/  @P0 IADD3 R3, PT, PT, R3, 0x2, RZ ;  /* 0x0000000203030810 */ /* 0x000fe20007ffe0ff */
[----:B------:R-:W2:Y:S02]  /*0960*/  @P0 LDG.E R13, desc[UR4][R12.64+-0x4] ;  /* 0xfffffc040c0d0981 */ /* 0x000ea4000c1e1900 */
[--C-:B------:R-:W-:Y:S02]  /*0970*/  @P0 IMAD.WIDE.U32 R14, R15, 0x4, R6.reuse ;  /* 0x000000040f0e0825 */ /* 0x100fe400078e0006 */
[----:B------:R-:W2:Y:S02]  /*0980*/  @P0 LDG.E R22, desc[UR4][R10.64] ;  /* 0x000000040a160981 */ /* 0x000ea4000c1e1900 */
[C-C-:B------:R-:W-:Y:S02]  /*0990*/  @!P1 IMAD.WIDE R8, R3.reuse, 0x4, R6.reuse ;  /* 0x0000000403089825 */ /* 0x140fe400078e0206 */
[----:B------:R-:W3:Y:S02]  /*09a0*/  @P0 LDG.E R19, desc[UR4][R10.64+0x4] ;  /* 0x000004040a130981 */ /* 0x000ee4000c1e1900 */
[C---:B------:R-:W-:Y:S01]  /*09b0*/  @!P1 IMAD.WIDE.U32 R4, R3.reuse, 0x4, R6 ;  /* 0x0000000403049825 */ /* 0x040fe200078e0006 */
[----:B------:R-:W-:Y:S01]  /*09c0*/  @!P1 IADD3 R3, PT, PT, R3, R18, RZ ;  /* 0x0000001203039210 */ /* 0x000fe20007ffe0ff */
[----:B------:R-:W4:Y:S02]  /*09d0*/  @P0 LDG.E R26, desc[UR4][R14.64] ;  /* 0x000000040e1a0981 */ /* 0x000f24000c1e1900 */
[----:B------:R-:W-:-:S02]  /*09e0*/  @P0 IMAD.WIDE.U32 R16, R18, 0x4, R10 ;  /* 0x0000000412100825 */ /* 0x000fc400078e000a */
[----:B------:R-:W5:Y:S02]  /*09f0*/  @P0 LDG.E R21, desc[UR4][R10.64+0x8] ;  /* 0x000008040a150981 */ /* 0x000f64000c1e1900 */
[----:B------:R-:W-:Y:S02]  /*0a00*/  @!P1 IMAD.WIDE.U32 R2, R3, 0x4, R6 ;  /* 0x0000000403029825 */ /* 0x000fe400078e0006 */
[----:B------:R-:W5:Y:S04]  /*0a10*/  @!P1 LDG.E R9, desc[UR4][R8.64+-0x4] ;  /* 0xfffffc0408099981 */ /* 0x000f68000c1e1900 */
[----:B------:R-:W5:Y:S04]  /*0a20*/  @!P1 LDG.E R20, desc[UR4][R4.64] ;  /* 0x0000000404149981 */ /* 0x000f68000c1e1900 */
[----:B------:R-:W5:Y:S04]  /*0a30*/  @P0 LDG.E R17, desc[UR4][R16.64+0x4] ;  /* 0x0000040410110981 */ /* 0x000f68000c1e1900 */
[----:B------:R-:W5:Y:S04]  /*0a40*/  @!P1 LDG.E R14, desc[UR4][R4.64+0x4] ;  /* 0x00000404040e9981 */ /* 0x000f68000c1e1900 */
[----:B------:R-:W5:Y:S01]  /*0a50*/  @!P1 LDG.E R2, desc[UR4][R2.64] ;  /* 0x0000000402029981 */ /* 0x000f62000c1e1900 */
[----:B--2---:R-:W-:Y:S01]  /*0a60*/  @P0 FFMA R24, R22, 4, -R13 ;  /* 0x4080000016180823 */ /* 0x004fe2000000080d */
[----:B---3--:R-:W-:-:S03]  /*0a70*/  @P0 FFMA R12, R19, 4, -R22 ;  /* 0x40800000130c0823 */ /* 0x008fc60000000816 */
[----:B------:R-:W-:-:S04]  /*0a80*/  @P0 FADD R19, R24, -R19 ;  /* 0x8000001318130221 */ /* 0x000fc80000000000 */
[----:B----4-:R-:W-:Y:S01]  /*0a90*/  @P0 FADD R19, -R26, R19 ;  /* 0x000000131a130221 */ /* 0x010fe20000000100 */
[----:B-----5:R-:W-:-:S03]  /*0aa0*/  @P0 FADD R12, R12, -R21 ;  /* 0x800000150c0c0221 */ /* 0x020fc60000000000 */
[----:B------:R-:W-:Y:S01]  /*0ab0*/  @P0 FADD R19, R28, R19 ;  /* 0x000000131c130221 */ /* 0x000fe20000000000 */
[----:B------:R-:W-:Y:S01]  /*0ac0*/  @!P1 FFMA R9, R20, 4, -R9 ;  /* 0x4080000014099823 */ /* 0x000fe20000000809 */
[----:B------:R-:W-:-:S03]  /*0ad0*/  @P0 FADD R12, R12, -R17 ;  /* 0x800000110c0c0221 */ /* 0x000fc60000000000 */
[----:B------:R-:W-:Y:S01]  /*0ae0*/  @!P1 FADD R9, R9, -R14 ;  /* 0x8000000e09099221 */ /* 0x000fe20000000000 */
[----:B------:R-:W-:-:S03]  /*0af0*/  @P0 FADD R28, R19, R12 ;  /* 0x0000000c131c0221 */ /* 0x000fc60000000000 */
[----:B------:R-:W-:-:S04]  /*0b00*/  @!P1 FADD R9, R9, -R2 ;  /* 0x8000000209099221 */ /* 0x000fc80000000000 */
[----:B------:R-:W-:-:S07]  /*0b10*/  @!P1 FADD R28, R28, R9 ;  /* 0x000000091c1c9221 */ /* 0x000fce0000000000 */
.L_x_2:
[----:B------:R-:W-:-:S05]  /*0b20*/  IADD3 R5, PT, PT, R18, -0x1, RZ ;  /* 0xffffffff12057810 */ /* 0x000fca0007ffe0ff */
[----:B------:R-:W-:-:S06]  /*0b30*/  IMAD.WIDE.U32 R2, R5, 0x4, R6 ;  /* 0x0000000405027825 */ /* 0x000fcc00078e0006 */
[----:B------:R-:W2:Y:S01]  /*0b40*/  LDG.E R2, desc[UR4][R2.64] ;  /* 0x0000000402027981 */ /* 0x000ea2000c1e1900 */
[----:B------:R-:W-:Y:S02]  /*0b50*/  IADD3 R25, PT, PT, R5, R18, RZ ;  /* 0x0000001205197210 */ /* 0x000fe40007ffe0ff */
[----:B------:R-:W-:Y:S02]  /*0b60*/  SHF.R.S32.HI R19, RZ, 0x1f, R0 ;  /* 0x0000001fff137819 */ /* 0x000fe40000011400 */
[----:B------:R-:W-:Y:S01]  /*0b70*/  MOV R18, R0 ;  /* 0x0000000000127202 */ /* 0x000fe20000000f00 */
[----:B--2---:R-:W-:Y:S01]  /*0b80*/  FMUL R10, R2, 4 ;  /* 0x40800000020a7820 */ /* 0x004fe20000400000 */
[----:B------:R-:W-:Y:S06]  /*0b90*/  BRA `(.L_x_6) ;  /* 0x0000001400a47947 */ /* 0x000fec0003800000 */
.L_x_1:
[----:B------:R-:W-:-:S04]  /*0ba0*/  IADD3 R0, PT, PT, R18, -0x1, RZ ;  /* 0xffffffff12007810 */ /* 0x000fc80007ffe0ff */
[----:B------:R-:W-:-:S13]  /*0bb0*/  ISETP.NE.AND P0, PT, R27, R0, PT ;  /* 0x000000001b00720c */ /* 0x000fda0003f05270 */
[----:B------:R-:W-:Y:S05]  /*0bc0*/  @P0 BRA `(.L_x_7) ;  /* 0x0000000c00080947 */ /* 0x000fea0003800000 */
[----:B------:R-:W1:Y:S01]  /*0bd0*/  LDCU.64 UR6, c[0x0][0x380] ;  /* 0x00007000ff0677ac */ /* 0x000e620008000a00 */
[----:B------:R-:W-:Y:S01]  /*0be0*/  IADD3 R3, PT, PT, R18, -0x2, RZ ;  /* 0xfffffffe12037810 */ /* 0x000fe20007ffe0ff */
[----:B------:R-:W-:-:S04]  /*0bf0*/  IMAD R0, R27, R18, RZ ;  /* 0x000000121b007224 */ /* 0x000fc800078e02ff */
[----:B------:R-:W-:Y:S01]  /*0c00*/  IMAD R18, R3, R18, RZ ;  /* 0x0000001203127224 */ /* 0x000fe200078e02ff */
[----:B-1----:R-:W-:Y:S02]  /*0c10*/  MOV R6, UR6 ;  /* 0x0000000600067c02 */ /* 0x002fe40008000f00 */
[----:B------:R-:W-:-:S03]  /*0c20*/  MOV R7, UR7 ;  /* 0x0000000700077c02 */ /* 0x000fc60008000f00 */
[----:B------:R-:W-:-:S04]  /*0c30*/  IMAD.WIDE.U32 R2, R0, 0x4, R6 ;  /* 0x0000000400027825 */ /* 0x000fc800078e0006 */
[----:B------:R-:W-:Y:S01]  /*0c40*/  IMAD.WIDE.U32 R4, R18, 0x4, R6 ;  /* 0x0000000412047825 */ /* 0x000fe200078e0006 */
[----:B0-----:R-:W2:Y:S04]  /*0c50*/  LDG.E R8, desc[UR4][R2.64] ;  /* 0x0000000402087981 */ /* 0x001ea8000c1e1900 */
[----:B------:R-:W2:Y:S04]  /*0c60*/  LDG.E R9, desc[UR4][R2.64+0x4] ;  /* 0x0000040402097981 */ /* 0x000ea8000c1e1900 */
[----:B------:R-:W3:Y:S01]  /*0c70*/  LDG.E R5, desc[UR4][R4.64] ;  /* 0x0000000404057981 */ /* 0x000ee2000c1e1900 */
[----:B------:R-:W-:Y:S01]  /*0c80*/  ISETP.NE.AND P0, PT, R27, 0x1, PT ;  /* 0x000000011b00780c */ /* 0x000fe20003f05270 */
[----:B------:R-:W-:Y:S01]  /*0c90*/  BSSY.RECONVERGENT B0, `(.L_x_8) ;  /* 0x00000ad000007945 */ /* 0x000fe20003800200 */
[----:B--2---:R-:W-:-:S04]  /*0ca0*/  FFMA R8, R8, 4, -R9 ;  /* 0x4080000008087823 */ /* 0x004fc80000000809 */
[----:B---3--:R-:W-:-:S04]  /*0cb0*/  FADD R8, R8, -R5 ;  /* 0x8000000508087221 */ /* 0x008fc80000000000 */
[----:B------:R-:W-:-:S03]  /*0cc0*/  FADD R28, RZ, R8 ;  /* 0x00000008ff1c7221 */ /* 0x000fc60000000000 */
[----:B------:R-:W-:Y:S05]  /*0cd0*/  @!P0 BRA `(.L_x_9) ;  /* 0x0000000800a08947 */ /* 0x000fea0003800000 */
[C---:B------:R-:W-:Y:S01]  /*0ce0*/  IADD3 R2, PT, PT, R27.reuse, -0x2, RZ ;  /* 0xfffffffe1b027810 */ /* 0x040fe20007ffe0ff */
[----:B------:R-:W-:Y:S01]  /*0cf0*/  BSSY.RECONVERGENT B2, `(.L_x_10) ;  /* 0x000004a000027945 */ /* 0x000fe20003800200 */
[----:B------:R-:W-:Y:S01]  /*0d00*/  IADD3 R8, PT, PT, R27, -0x1, RZ ;  /* 0xffffffff1b087810 */ /* 0x000fe20007ffe0ff */
[----:B------:R-:W-:Y:S01]  /*0d10*/  HFMA2 R11, -RZ, RZ, 0, 5.9604644775390625e-08 ;  /* 0x00000001ff0b7431 */ /* 0x000fe200000001ff */
[----:B------:R-:W-:Y:S02]  /*0d20*/  ISETP.GE.U32.AND P0, PT, R2, 0x7, PT ;  /* 0x000000070200780c */ /* 0x000fe40003f06070 */
[----:B------:R-:W-:-:S11]  /*0d30*/  LOP3.LUT R34, R8, 0x7, RZ, 0xc0, !PT ;  /* 0x0000000708227812 */ /* 0x000fd600078ec0ff */
[----:B------:R-:W-:Y:S05]  /*0d40*/  @!P0 BRA `(.L_x_11) ;  /* 0x0000000400108947 */ /* 0x000fea0003800000 */
[----:B------:R-:W-:Y:S01]  /*0d50*/  LOP3.LUT R12, R8, 0xfffffff8, RZ, 0xc0, !PT ;  /* 0xfffffff8080c7812 */ /* 0x000fe200078ec0ff */
[----:B------:R-:W-:Y:S01]  /*0d60*/  BSSY.RECONVERGENT B3, `(.L_x_12) ;  /* 0x0000041000037945 */ /* 0x000fe20003800200 */
[----:B------:R-:W-:Y:S02]  /*0d70*/  MOV R11, RZ ;  /* 0x000000ff000b7202 */ /* 0x000fe40000000f00 */
[----:B------:R-:W-:Y:S02]  /*0d80*/  MOV R10, R0 ;  /* 0x00000000000a7202 */ /* 0x000fe40000000f00 */
[----:B------:R-:W-:Y:S02]  /*0d90*/  MOV R9, R18 ;  /* 0x0000001200097202 */ /* 0x000fe40000000f00 */
[----:B------:R-:W-:-:S07]  /*0da0*/  IADD3 R12, PT, PT, -R12, RZ, RZ ;  /* 0x000000ff0c0c7210 */ /* 0x000fce0007ffe1ff */
.L_x_13:
[----:B------:R-:W-:Y:S02]  /*0db0*/  IADD3 R5, PT, PT, R10, 0x1, RZ ;  /* 0x000000010a057810 */ /* 0x000fe40007ffe0ff */
[----:B------:R-:W-:-:S03]  /*0dc0*/  IADD3 R3, PT, PT, R9, 0x1, RZ ;  /* 0x0000000109037810 */ /* 0x000fc60007ffe0ff */
[----:B------:R-:W-:-:S05]  /*0dd0*/  IMAD.WIDE R4, R5, 0x4, R6 ;  /* 0x0000000405047825 */ /* 0x000fca00078e0206 */
[----:B------:R-:W2:Y:S01]  /*0de0*/  LDG.E R31, desc[UR4][R4.64] ;  /* 0x00000004041f7981 */ /* 0x000ea2000c1e1900 */
[----:B------:R-:W-:-:S03]  /*0df0*/  IMAD.WIDE R2, R3, 0x4, R6 ;  /* 0x0000000403027825 */ /* 0x000fc600078e0206 */
[----:B------:R-:W2:Y:S04]  /*0e00*/  LDG.E R32, desc[UR4][R4.64+-0x4] ;  /* 0xfffffc0404207981 */ /* 0x000ea8000c1e1900 */
[----:B------:R-:W3:Y:S04]  /*0e10*/  LDG.E R26, desc[UR4][R4.64+0x4] ;  /* 0x00000404041a7981 */ /* 0x000ee8000c1e1900 */
[----:B------:R-:W4:Y:S04]  /*0e20*/  LDG.E R36, desc[UR4][R2.64] ;  /* 0x0000000402247981 */ /* 0x000f28000c1e1900 */
[----:B------:R-:W5:Y:S04]  /*0e30*/  LDG.E R23, desc[UR4][R4.64+0x8] ;  /* 0x0000080404177981 */ /* 0x000f68000c1e1900 */
        /* <DEDUP_REMOVED lines=10> */
[----:B------:R0:W5:Y:S04]  /*0ee0*/  LDG.E R29, desc[UR4][R4.64+0x20] ;  /* 0x00002004041d7981 */ /* 0x000168000c1e1900 */
[----:B------:R-:W5:Y:S04]  /*0ef0*/  LDG.E R25, desc[UR4][R2.64+0x18] ;  /* 0x0000180402197981 */ /* 0x000f68000c1e1900 */
[----:B------:R1:W5:Y:S01]  /*0f00*/  LDG.E R30, desc[UR4][R2.64+0x1c] ;  /* 0x00001c04021e7981 */ /* 0x000362000c1e1900 */
[----:B------:R-:W-:-:S04]  /*0f10*/  IADD3 R12, PT, PT, R12, 0x8, RZ ;  /* 0x000000080c0c7810 */ /* 0x000fc80007ffe0ff */
[----:B------:R-:W-:Y:S02]  /*0f20*/  ISETP.NE.AND P0, PT, R12, RZ, PT ;  /* 0x000000ff0c00720c */ /* 0x000fe40003f05270 */
[----:B------:R-:W-:Y:S02]  /*0f30*/  IADD3 R11, PT, PT, R11, 0x8, RZ ;  /* 0x000000080b0b7810 */ /* 0x000fe40007ffe0ff */
[----:B------:R-:W-:Y:S02]  /*0f40*/  IADD3 R9, PT, PT, R9, 0x8, RZ ;  /* 0x0000000809097810 */ /* 0x000fe40007ffe0ff */
[----:B------:R-:W-:Y:S01]  /*0f50*/  IADD3 R10, PT, PT, R10, 0x8, RZ ;  /* 0x000000080a0a7810 */ /* 0x000fe20007ffe0ff */
[----:B--2---:R-:W-:-:S04]  /*0f60*/  FFMA R33, R31, 4, -R32 ;  /* 0x408000001f217823 */ /* 0x004fc80000000820 */
[----:B---3--:R-:W-:Y:S01]  /*0f70*/  FADD R33, R33, -R26 ;  /* 0x8000001a21217221 */ /* 0x008fe20000000000 */
[----:B------:R-:W-:-:S03]  /*0f80*/  FFMA R32, R26, 4, -R31 ;  /* 0x408000001a207823 */ /* 0x000fc6000000081f */
[----:B----4-:R-:W-:Y:S01]  /*0f90*/  FADD R33, R33, -R36 ;  /* 0x8000002421217221 */ /* 0x010fe20000000000 */
[--C-:B-----5:R-:W-:Y:S01]  /*0fa0*/  FADD R31, R32, -R23.reuse ;  /* 0x80000017201f7221 */ /* 0x120fe20000000000 */
[----:B------:R-:W-:Y:S02]  /*0fb0*/  FFMA R35, R23, 4, -R26 ;  /* 0x4080000017237823 */ /* 0x000fe4000000081a */
[----:B------:R-:W-:Y:S01]  /*0fc0*/  FADD R33, R33, R28 ;  /* 0x0000001c21217221 */ /* 0x000fe20000000000 */
[----:B------:R-:W-:Y:S01]  /*0fd0*/  FADD R24, R31, -R24 ;  /* 0x800000181f187221 */ /* 0x000fe20000000000 */
[----:B0-----:R-:W-:Y:S01]  /*0fe0*/  FADD R4, R35, -R22 ;  /* 0x8000001623047221 */ /* 0x001fe20000000000 */
[----:B------:R-:W-:Y:S02]  /*0ff0*/  FFMA R26, R22, 4, -R23 ;  /* 0x40800000161a7823 */ /* 0x000fe40000000817 */
[----:B------:R-:W-:Y:S01]  /*1000*/  FADD R24, R33, R24 ;  /* 0x0000001821187221 */ /* 0x000fe20000000000 */
[----:B------:R-:W-:Y:S01]  /*1010*/  FADD R21, R4, -R21 ;  /* 0x8000001504157221 */ /* 0x000fe20000000000 */
[----:B-1----:R-:W-:Y:S01]  /*1020*/  FADD R3, R26, -R19 ;  /* 0x800000131a037221 */ /* 0x002fe20000000000 */
[----:B------:R-:W-:-:S02]  /*1030*/  FFMA R5, R19, 4, -R22 ;  /* 0x4080000013057823 */ /* 0x000fc40000000816 */
[----:B------:R-:W-:Y:S01]  /*1040*/  FADD R21, R24, R21 ;  /* 0x0000001518157221 */ /* 0x000fe20000000000 */
        /* <DEDUP_REMOVED lines=8> */
[----:B------:R-:W-:Y:S01]  /*10d0*/  FFMA R2, R14, 4, -R13 ;  /* 0x408000000e027823 */ /* 0x000fe2000000080d */
[----:B------:R-:W-:Y:S01]  /*10e0*/  FADD R14, R3, -R14 ;  /* 0x8000000e030e7221 */ /* 0x000fe20000000000 */
[----:B------:R-:W-:-:S04]  /*10f0*/  FADD R4, R4, -R15 ;  /* 0x8000000f04047221 */ /* 0x000fc80000000000 */
[----:B------:R-:W-:Y:S01]  /*1100*/  FADD R4, R17, R4 ;  /* 0x0000000411047221 */ /* 0x000fe20000000000 */
[----:B------:R-:W-:Y:S01]  /*1110*/  FADD R29, R2, -R29 ;  /* 0x8000001d021d7221 */ /* 0x000fe20000000000 */
[----:B------:R-:W-:-:S03]  /*1120*/  FADD R25, R14, -R25 ;  /* 0x800000190e197221 */ /* 0x000fc60000000000 */
[----:B------:R-:W-:Y:S01]  /*1130*/  FADD R29, R29, -R30 ;  /* 0x8000001e1d1d7221 */ /* 0x000fe20000000000 */
[----:B------:R-:W-:-:S04]  /*1140*/  FADD R4, R4, R25 ;  /* 0x0000001904047221 */ /* 0x000fc80000000000 */
[----:B------:R-:W-:Y:S01]  /*1150*/  FADD R28, R4, R29 ;  /* 0x0000001d041c7221 */ /* 0x000fe20000000000 */
[----:B------:R-:W-:Y:S06]  /*1160*/  @P0 BRA `(.L_x_13) ;  /* 0xfffffffc00100947 */ /* 0x000fec000383ffff */
[----:B------:R-:W-:Y:S05]  /*1170*/  BSYNC.RECONVERGENT B3 ;  /* 0x0000000000037941 */ /* 0x000fea0003800200 */
.L_x_12:
[----:B------:R-:W-:-:S07]  /*1180*/  IADD3 R11, PT, PT, R11, 0x1, RZ ;  /* 0x000000010b0b7810 */ /* 0x000fce0007ffe0ff */
.L_x_11:
[----:B------:R-:W-:Y:S05]  /*1190*/  BSYNC.RECONVERGENT B2 ;  /* 0x0000000000027941 */ /* 0x000fea0003800200 */
.L_x_10:
[----:B------:R-:W-:-:S13]  /*11a0*/  ISETP.NE.AND P0, PT, R34, RZ, PT ;  /* 0x000000ff2200720c */ /* 0x000fda0003f05270 */
[----:B------:R-:W-:Y:S05]  /*11b0*/  @!P0 BRA `(.L_x_9) ;  /* 0x0000000400688947 */ /* 0x000fea0003800000 */
[----:B------:R-:W-:Y:S01]  /*11c0*/  ISETP.GE.U32.AND P1, PT, R34, 0x4, PT ;  /* 0x000000042200780c */ /* 0x000fe20003f26070 */
[----:B------:R-:W-:Y:S01]  /*11d0*/  BSSY.RECONVERGENT B2, `(.L_x_14) ;  /* 0x000002a000027945 */ /* 0x000fe20003800200 */
[----:B------:R-:W-:-:S04]  /*11e0*/  LOP3.LUT R22, R8, 0x3, RZ, 0xc0, !PT ;  /* 0x0000000308167812 */ /* 0x000fc800078ec0ff */
[----:B------:R-:W-:-:S07]  /*11f0*/  ISETP.NE.AND P0, PT, R22, RZ, PT ;  /* 0x000000ff1600720c */ /* 0x000fce0003f05270 */
[----:B------:R-:W-:Y:S06]  /*1200*/  @!P1 BRA `(.L_x_15) ;  /* 0x0000000000989947 */ /* 0x000fec0003800000 */
[----:B------:R-:W0:Y:S01]  /*1210*/  LDCU.64 UR6, c[0x0][0x380] ;  /* 0x00007000ff0677ac */ /* 0x000e220008000a00 */
[CC--:B------:R-:W-:Y:S02]  /*1220*/  IADD3 R13, PT, PT, R0.reuse, R11.reuse, RZ ;  /* 0x0000000b000d7210 */ /* 0x0c0fe40007ffe0ff */
[----:B------:R-:W-:Y:S02]  /*1230*/  SHF.R.S32.HI R3, RZ, 0x1f, R11 ;  /* 0x0000001fff037819 */ /* 0x000fe4000001140b */
[-C--:B------:R-:W-:Y:S01]  /*1240*/  IADD3 R4, P1, PT, R0, R11.reuse, RZ ;  /* 0x0000000b00047210 */ /* 0x080fe20007f3e0ff */
[----:B------:R-:W-:Y:S01]  /*1250*/  IMAD.WIDE R12, R13, 0x4, R6 ;  /* 0x000000040d0c7825 */ /* 0x000fe200078e0206 */
[----:B------:R-:W-:Y:S02]  /*1260*/  IADD3 R5, PT, PT, R18, R11, RZ ;  /* 0x0000000b12057210 */ /* 0x000fe40007ffe0ff */
[----:B------:R-:W-:Y:S02]  /*1270*/  LEA.HI.X.SX32 R3, R0, R3, 0x1, P1 ;  /* 0x0000000300037211 */ /* 0x000fe400008f0eff */
[----:B------:R-:W2:Y:S04]  /*1280*/  LDG.E R9, desc[UR4][R12.64] ;  /* 0x000000040c097981 */ /* 0x000ea8000c1e1900 */
[----:B------:R-:W2:Y:S01]  /*1290*/  LDG.E R10, desc[UR4][R12.64+-0x4] ;  /* 0xfffffc040c0a7981 */ /* 0x000ea2000c1e1900 */
[----:B0-----:R-:W-:-:S03]  /*12a0*/  LEA R2, P1, R4, UR6, 0x2 ;  /* 0x0000000604027c11 */ /* 0x001fc6000f8210ff */
[----:B------:R-:W3:Y:S01]  /*12b0*/  LDG.E R15, desc[UR4][R12.64+0x4] ;  /* 0x000004040c0f7981 */ /* 0x000ee2000c1e1900 */
[----:B------:R-:W-:Y:S01]  /*12c0*/  LEA.HI.X R3, R4, UR7, R3, 0x2, P1 ;  /* 0x0000000704037c11 */ /* 0x000fe200088f1403 */
[----:B------:R-:W-:-:S04]  /*12d0*/  IMAD.WIDE R4, R5, 0x4, R6 ;  /* 0x0000000405047825 */ /* 0x000fc800078e0206 */
[----:B------:R-:W4:Y:S04]  /*12e0*/  LDG.E R14, desc[UR4][R2.64+0x4] ;  /* 0x00000404020e7981 */ /* 0x000f28000c1e1900 */
[----:B------:R-:W5:Y:S04]  /*12f0*/  LDG.E R17, desc[UR4][R4.64] ;  /* 0x0000000404117981 */ /* 0x000f68000c1e1900 */
[----:B------:R-:W5:Y:S04]  /*1300*/  LDG.E R19, desc[UR4][R2.64+0x8] ;  /* 0x0000080402137981 */ /* 0x000f68000c1e1900 */
[----:B------:R-:W5:Y:S04]  /*1310*/  LDG.E R16, desc[UR4][R4.64+0x4] ;  /* 0x0000040404107981 */ /* 0x000f68000c1e1900 */
[----:B------:R-:W5:Y:S04]  /*1320*/  LDG.E R20, desc[UR4][R2.64+0xc] ;  /* 0x00000c0402147981 */ /* 0x000f68000c1e1900 */
[----:B------:R-:W5:Y:S04]  /*1330*/  LDG.E R24, desc[UR4][R2.64+0x10] ;  /* 0x0000100402187981 */ /* 0x000f68000c1e1900 */
[----:B------:R-:W5:Y:S04]  /*1340*/  LDG.E R21, desc[UR4][R4.64+0x8] ;  /* 0x0000080404157981 */ /* 0x000f68000c1e1900 */
[----:B------:R-:W5:Y:S01]  /*1350*/  LDG.E R26, desc[UR4][R4.64+0xc] ;  /* 0x00000c04041a7981 */ /* 0x000f62000c1e1900 */
[----:B------:R-:W-:Y:S01]  /*1360*/  IADD3 R11, PT, PT, R11, 0x4, RZ ;  /* 0x000000040b0b7810 */ /* 0x000fe20007ffe0ff */
[----:B--2---:R-:W-:-:S04]  /*1370*/  FFMA R10, R9, 4, -R10 ;  /* 0x40800000090a7823 */ /* 0x004fc8000000080a */
[----:B---3--:R-:W-:Y:S01]  /*1380*/  FADD R10, R10, -R15 ;  /* 0x8000000f0a0a7221 */ /* 0x008fe20000000000 */
[----:B----4-:R-:W-:-:S03]  /*1390*/  FFMA R9, R14, 4, -R9 ;  /* 0x408000000e097823 */ /* 0x010fc60000000809 */
[----:B-----5:R-:W-:Y:S01]  /*13a0*/  FADD R17, R10, -R17 ;  /* 0x800000110a117221 */ /* 0x020fe20000000000 */
[----:B------:R-:W-:Y:S01]  /*13b0*/  FADD R9, R9, -R19 ;  /* 0x8000001309097221 */ /* 0x000fe20000000000 */
[----:B------:R-:W-:Y:S02]  /*13c0*/  FFMA R14, R19, 4, -R14 ;  /* 0x40800000130e7823 */ /* 0x000fe4000000080e */
        /* <DEDUP_REMOVED lines=10> */
.L_x_15:
[----:B------:R-:W-:Y:S05]  /*1470*/  BSYNC.RECONVERGENT B2 ;  /* 0x0000000000027941 */ /* 0x000fea0003800200 */
.L_x_14:
[----:B------:R-:W-:Y:S05]  /*1480*/  @!P0 BRA `(.L_x_9) ;  /* 0x0000000000b48947 */ /* 0x000fea0003800000 */
[----:B------:R-:W-:Y:S01]  /*1490*/  ISETP.NE.AND P1, PT, R22, 0x1, PT ;  /* 0x000000011600780c */ /* 0x000fe20003f25270 */
[----:B------:R-:W-:Y:S01]  /*14a0*/  BSSY.RECONVERGENT B2, `(.L_x_16) ;  /* 0x000001e000027945 */ /* 0x000fe20003800200 */
[----:B------:R-:W-:-:S04]  /*14b0*/  LOP3.LUT R8, R8, 0x1, RZ, 0xc0, !PT ;  /* 0x0000000108087812 */ /* 0x000fc800078ec0ff */
[----:B------:R-:W-:-:S07]  /*14c0*/  ISETP.NE.U32.AND P0, PT, R8, 0x1, PT ;  /* 0x000000010800780c */ /* 0x000fce0003f05070 */
[----:B------:R-:W-:Y:S06]  /*14d0*/  @!P1 BRA `(.L_x_17) ;  /* 0x0000000000689947 */ /* 0x000fec0003800000 */
[----:B------:R-:W0:Y:S01]  /*14e0*/  LDCU.64 UR6, c[0x0][0x380] ;  /* 0x00007000ff0677ac */ /* 0x000e220008000a00 */
[----:B------:R-:W-:Y:S02]  /*14f0*/  SHF.R.S32.HI R5, RZ, 0x1f, R11 ;  /* 0x0000001fff057819 */ /* 0x000fe4000001140b */
[CC--:B------:R-:W-:Y:S02]  /*1500*/  IADD3 R4, P1, PT, R0.reuse, R11.reuse, RZ ;  /* 0x0000000b00047210 */ /* 0x0c0fe40007f3e0ff */
[C---:B------:R-:W-:Y:S02]  /*1510*/  IADD3 R3, PT, PT, R0.reuse, R11, RZ ;  /* 0x0000000b00037210 */ /* 0x040fe40007ffe0ff */
[----:B------:R-:W-:Y:S02]  /*1520*/  LEA.HI.X.SX32 R9, R0, R5, 0x1, P1 ;  /* 0x0000000500097211 */ /* 0x000fe400008f0eff */
[----:B------:R-:W-:Y:S01]  /*1530*/  IADD3 R5, PT, PT, R18, R11, RZ ;  /* 0x0000000b12057210 */ /* 0x000fe20007ffe0ff */
[----:B------:R-:W-:-:S05]  /*1540*/  IMAD.WIDE R2, R3, 0x4, R6 ;  /* 0x0000000403027825 */ /* 0x000fca00078e0206 */
[----:B------:R-:W2:Y:S01]  /*1550*/  LDG.E R10, desc[UR4][R2.64] ;  /* 0x00000004020a7981 */ /* 0x000ea2000c1e1900 */
[----:B0-----:R-:W-:-:S03]  /*1560*/  LEA R8, P1, R4, UR6, 0x2 ;  /* 0x0000000604087c11 */ /* 0x001fc6000f8210ff */
[----:B------:R-:W2:Y:S01]  /*1570*/  LDG.E R13, desc[UR4][R2.64+-0x4] ;  /* 0xfffffc04020d7981 */ /* 0x000ea2000c1e1900 */
[----:B------:R-:W-:Y:S01]  /*1580*/  LEA.HI.X R9, R4, UR7, R9, 0x2, P1 ;  /* 0x0000000704097c11 */ /* 0x000fe200088f1409 */
[----:B------:R-:W-:Y:S02]  /*1590*/  IMAD.WIDE R4, R5, 0x4, R6 ;  /* 0x0000000405047825 */ /* 0x000fe400078e0206 */
[----:B------:R-:W3:Y:S04]  /*15a0*/  LDG.E R12, desc[UR4][R2.64+0x4] ;  /* 0x00000404020c7981 */ /* 0x000ee8000c1e1900 */
[----:B------:R-:W4:Y:S04]  /*15b0*/  LDG.E R17, desc[UR4][R8.64+0x4] ;  /* 0x0000040408117981 */ /* 0x000f28000c1e1900 */
        /* <DEDUP_REMOVED lines=8> */
[----:B------:R-:W-:-:S03]  /*1640*/  FADD R14, R17, -R14 ;  /* 0x8000000e110e7221 */ /* 0x000fc60000000000 */
[----:B------:R-:W-:Y:S01]  /*1650*/  FADD R15, R28, R15 ;  /* 0x0000000f1c0f7221 */ /* 0x000fe20000000000 */
[----:B------:R-:W-:-:S04]  /*1660*/  FADD R14, R14, -R19 ;  /* 0x800000130e0e7221 */ /* 0x000fc80000000000 */
[----:B------:R-:W-:-:S07]  /*1670*/  FADD R28, R15, R14 ;  /* 0x0000000e0f1c7221 */ /* 0x000fce0000000000 */
.L_x_17:
[----:B------:R-:W-:Y:S05]  /*1680*/  BSYNC.RECONVERGENT B2 ;  /* 0x0000000000027941 */ /* 0x000fea0003800200 */
.L_x_16:
[----:B------:R-:W-:Y:S05]  /*1690*/  @P0 BRA `(.L_x_9) ;  /* 0x0000000000300947 */ /* 0x000fea0003800000 */
[-C--:B------:R-:W-:Y:S02]  /*16a0*/  IADD3 R3, PT, PT, R0, R11.reuse, RZ ;  /* 0x0000000b00037210 */ /* 0x080fe40007ffe0ff */
[----:B------:R-:W-:-:S03]  /*16b0*/  IADD3 R5, PT, PT, R18, R11, RZ ;  /* 0x0000000b12057210 */ /* 0x000fc60007ffe0ff */
[----:B------:R-:W-:-:S05]  /*16c0*/  IMAD.WIDE R2, R3, 0x4, R6 ;  /* 0x0000000403027825 */ /* 0x000fca00078e0206 */
[----:B------:R-:W2:Y:S01]  /*16d0*/  LDG.E R8, desc[UR4][R2.64] ;  /* 0x0000000402087981 */ /* 0x000ea2000c1e1900 */
[----:B------:R-:W-:-:S03]  /*16e0*/  IMAD.WIDE R4, R5, 0x4, R6 ;  /* 0x0000000405047825 */ /* 0x000fc600078e0206 */
[----:B------:R-:W2:Y:S04]  /*16f0*/  LDG.E R9, desc[UR4][R2.64+-0x4] ;  /* 0xfffffc0402097981 */ /* 0x000ea8000c1e1900 */
[----:B------:R-:W3:Y:S04]  /*1700*/  LDG.E R11, desc[UR4][R2.64+0x4] ;  /* 0x00000404020b7981 */ /* 0x000ee8000c1e1900 */
[----:B------:R-:W4:Y:S01]  /*1710*/  LDG.E R5, desc[UR4][R4.64] ;  /* 0x0000000404057981 */ /* 0x000f22000c1e1900 */
[----:B--2---:R-:W-:-:S04]  /*1720*/  FFMA R8, R8, 4, -R9 ;  /* 0x4080000008087823 */ /* 0x004fc80000000809 */
[----:B---3--:R-:W-:-:S04]  /*1730*/  FADD R8, R8, -R11 ;  /* 0x8000000b08087221 */ /* 0x008fc80000000000 */
[----:B----4-:R-:W-:-:S04]  /*1740*/  FADD R9, R8, -R5 ;  /* 0x8000000508097221 */ /* 0x010fc80000000000 */
[----:B------:R-:W-:-:S07]  /*1750*/  FADD R28, R28, R9 ;  /* 0x000000091c1c7221 */ /* 0x000fce0000000000 */
.L_x_9:
[----:B------:R-:W-:Y:S05]  /*1760*/  BSYNC.RECONVERGENT B0 ;  /* 0x0000000000007941 */ /* 0x000fea0003800200 */
.L_x_8:
[----:B------:R-:W-:-:S05]  /*1770*/  IADD3 R25, PT, PT, R27, R0, RZ ;  /* 0x000000001b197210 */ /* 0x000fca0007ffe0ff */
[----:B------:R-:W-:-:S06]  /*1780*/  IMAD.WIDE.U32 R2, R25, 0x4, R6 ;  /* 0x0000000419027825 */ /* 0x000fcc00078e0006 */
[----:B------:R-:W2:Y:S01]  /*1790*/  LDG.E R2, desc[UR4][R2.64] ;  /* 0x0000000402027981 */ /* 0x000ea2000c1e1900 */
[----:B------:R-:W-:Y:S02]  /*17a0*/  IADD3 R18, PT, PT, R27, R18, RZ ;  /* 0x000000121b127210 */ /* 0x000fe40007ffe0ff */
[----:B------:R-:W-:Y:S02]  /*17b0*/  IADD3 R25, PT, PT, R25, -0x1, RZ ;  /* 0xffffffff19197810 */ /* 0x000fe40007ffe0ff */
[----:B------:R-:W-:Y:S01]  /*17c0*/  SHF.R.S32.HI R19, RZ, 0x1f, R18 ;  /* 0x0000001fff137819 */ /* 0x000fe20000011412 */
[----:B--2---:R-:W-:Y:S01]  /*17d0*/  FMUL R10, R2, 4 ;  /* 0x40800000020a7820 */ /* 0x004fe20000400000 */
[----:B------:R-:W-:Y:S06]  /*17e0*/  BRA `(.L_x_6) ;  /* 0x0000000800907947 */ /* 0x000fec0003800000 */
.L_x_7:
[----:B------:R-:W1:Y:S01]  /*17f0*/  LDCU.64 UR6, c[0x0][0x380] ;  /* 0x00007000ff0677ac */ /* 0x000e620008000a00 */
[----:B------:R-:W-:-:S05]  /*1800*/  IMAD R25, R27, R18, RZ ;  /* 0x000000121b197224 */ /* 0x000fca00078e02ff */
[----:B------:R-:W-:-:S04]  /*1810*/  IADD3 R23, PT, PT, R25, -R18, RZ ;  /* 0x8000001219177210 */ /* 0x000fc80007ffe0ff */
[----:B------:R-:W-:Y:S02]  /*1820*/  LEA R19, R18, R23, 0x1 ;  /* 0x0000001712137211 */ /* 0x000fe400078e08ff */
[----:B-1----:R-:W-:Y:S02]  /*1830*/  MOV R6, UR6 ;  /* 0x0000000600067c02 */ /* 0x002fe40008000f00 */
[----:B------:R-:W-:-:S03]  /*1840*/  MOV R7, UR7 ;  /* 0x0000000700077c02 */ /* 0x000fc60008000f00 */
[----:B------:R-:W-:-:S04]  /*1850*/  IMAD.WIDE.U32 R4, R25, 0x4, R6 ;  /* 0x0000000419047825 */ /* 0x000fc800078e0006 */
[--C-:B------:R-:W-:Y:S01]  /*1860*/  IMAD.WIDE.U32 R8, R23, 0x4, R6.reuse ;  /* 0x0000000417087825 */ /* 0x100fe200078e0006 */
[----:B0-----:R-:W2:Y:S04]  /*1870*/  LDG.E R10, desc[UR4][R4.64] ;  /* 0x00000004040a7981 */ /* 0x001ea8000c1e1900 */
[----:B------:R-:W2:Y:S01]  /*1880*/  LDG.E R11, desc[UR4][R4.64+0x4] ;  /* 0x00000404040b7981 */ /* 0x000ea2000c1e1900 */
[----:B------:R-:W-:-:S03]  /*1890*/  IMAD.WIDE.U32 R2, R19, 0x4, R6 ;  /* 0x0000000413027825 */ /* 0x000fc600078e0006 */
[----:B------:R-:W3:Y:S04]  /*18a0*/  LDG.E R9, desc[UR4][R8.64] ;  /* 0x0000000408097981 */ /* 0x000ee8000c1e1900 */
[----:B------:R-:W4:Y:S01]  /*18b0*/  LDG.E R13, desc[UR4][R2.64] ;  /* 0x00000004020d7981 */ /* 0x000f22000c1e1900 */
[----:B------:R-:W-:Y:S01]  /*18c0*/  ISETP.GE.U32.AND P0, PT, R18, 0x3, PT ;  /* 0x000000031200780c */ /* 0x000fe20003f06070 */
[----:B--2---:R-:W-:-:S04]  /*18d0*/  FFMA R10, R10, 4, -R11 ;  /* 0x408000000a0a7823 */ /* 0x004fc8000000080b */
[----:B---3--:R-:W-:-:S04]  /*18e0*/  FADD R10, R10, -R9 ;  /* 0x800000090a0a7221 */ /* 0x008fc80000000000 */
[----:B----4-:R-:W-:-:S04]  /*18f0*/  FADD R10, R10, -R13 ;  /* 0x8000000d0a0a7221 */ /* 0x010fc80000000000 */
[----:B------:R-:W-:Y:S01]  /*1900*/  FADD R28, RZ, R10 ;  /* 0x0000000aff1c7221 */ /* 0x000fe20000000000 */
[----:B------:R-:W-:Y:S06]  /*1910*/  @!P0 BRA `(.L_x_18) ;  /* 0x00000008001c8947 */ /* 0x000fec0003800000 */
[C---:B------:R-:W-:Y:S02]  /*1920*/  IADD3 R8, PT, PT, R18.reuse, -0x3, RZ ;  /* 0xfffffffd12087810 */ /* 0x040fe40007ffe0ff */
[----:B------:R-:W-:Y:S02]  /*1930*/  IADD3 R24, PT, PT, R18, -0x2, RZ ;  /* 0xfffffffe12187810 */ /* 0x000fe40007ffe0ff */
[----:B------:R-:W-:Y:S02]  /*1940*/  ISETP.GE.U32.AND P0, PT, R8, 0x3, PT ;  /* 0x000000030800780c */ /* 0x000fe40003f06070 */
[----:B------:R-:W-:Y:S02]  /*1950*/  MOV R22, 0x1 ;  /* 0x0000000100167802 */ /* 0x000fe40000000f00 */
[----:B------:R-:W-:-:S09]  /*1960*/  LOP3.LUT R30, R24, 0x3, RZ, 0xc0, !PT ;  /* 0x00000003181e7812 */ /* 0x000fd200078ec0ff */
[----:B------:R-:W-:Y:S05]  /*1970*/  @!P0 BRA `(.L_x_19) ;  /* 0x0000000400308947 */ /* 0x000fea0003800000 */
[C---:B------:R-:W-:Y:S01]  /*1980*/  IADD3 R21, PT, PT, R25.reuse, 0x1, RZ ;  /* 0x0000000119157810 */ /* 0x040fe20007ffe0ff */
[----:B------:R-:W-:Y:S01]  /*1990*/  IMAD.WIDE R12, R25, 0x4, R6 ;  /* 0x00000004190c7825 */ /* 0x000fe200078e0206 */
[----:B------:R-:W-:-:S03]  /*19a0*/  LOP3.LUT R24, R24, 0xfffffffc, RZ, 0xc0, !PT ;  /* 0xfffffffc18187812 */ /* 0x000fc600078ec0ff */
[----:B------:R-:W-:Y:S01]  /*19b0*/  HFMA2 R22, -RZ, RZ, 0, 0 ;  /* 0x00000000ff167431 */ /* 0x000fe200000001ff */
[----:B------:R-:W-:Y:S01]  /*19c0*/  IADD3 R29, PT, PT, R23, 0x1, RZ ;  /* 0x00000001171d7810 */ /* 0x000fe20007ffe0ff */
[--C-:B------:R-:W-:Y:S01]  /*19d0*/  IMAD.WIDE.U32 R8, R21, 0x4, R6.reuse ;  /* 0x0000000415087825 */ /* 0x100fe200078e0006 */
[----:B------:R-:W-:Y:S02]  /*19e0*/  IADD3 R26, P0, PT, R12, 0xc, RZ ;  /* 0x0000000c0c1a7810 */ /* 0x000fe40007f1e0ff */
[----:B------:R-:W-:Y:S01]  /*19f0*/  IADD3 R24, PT, PT, -R24, RZ, RZ ;  /* 0x000000ff18187210 */ /* 0x000fe20007ffe1ff */
[----:B------:R-:W-:Y:S01]  /*1a00*/  IMAD.WIDE.U32 R10, R19, 0x4, R6 ;  /* 0x00000004130a7825 */ /* 0x000fe200078e0006 */
[----:B------:R-:W-:Y:S02]  /*1a10*/  IADD3 R8, P1, PT, R8, 0x8, RZ ;  /* 0x0000000808087810 */ /* 0x000fe40007f3e0ff */
[----:B------:R-:W-:Y:S02]  /*1a20*/  IADD3.X R33, PT, PT, RZ, R13, RZ, P0, !PT ;  /* 0x0000000dff217210 */ /* 0x000fe400007fe4ff */
[----:B------:R-:W-:-:S02]  /*1a30*/  IADD3.X R9, PT, PT, RZ, R9, RZ, P1, !PT ;  /* 0x00000009ff097210 */ /* 0x000fc40000ffe4ff */
[----:B------:R-:W-:Y:S02]  /*1a40*/  IADD3 R16, P0, PT, R10, 0x10, RZ ;  /* 0x000000100a107810 */ /* 0x000fe40007f1e0ff */
[----:B------:R-:W-:Y:S02]  /*1a50*/  IADD3 R20, P1, PT, R4, 0x14, RZ ;  /* 0x0000001404147810 */ /* 0x000fe40007f3e0ff */
[----:B------:R-:W-:Y:S02]  /*1a60*/  IADD3.X R17, PT, PT, RZ, R11, RZ, P0, !PT ;  /* 0x0000000bff117210 */ /* 0x000fe400007fe4ff */
[----:B------:R-:W-:-:S09]  /*1a70*/  IADD3.X R31, PT, PT, RZ, R5, RZ, P1, !PT ;  /* 0x00000005ff1f7210 */ /* 0x000fd20000ffe4ff */
.L_x_20:
[--C-:B------:R-:W-:Y:S01]  /*1a80*/  IMAD.WIDE R14, R21, 0x4, R6.reuse ;  /* 0x00000004150e7825 */ /* 0x100fe200078e0206 */
[----:B------:R-:W2:Y:S01]  /*1a90*/  LDG.E R35, desc[UR4][R8.64+-0x8] ;  /* 0xfffff80408237981 */ /* 0x000ea2000c1e1900 */
[----:B------:R-:W-:Y:S02]  /*1aa0*/  IADD3 R13, PT, PT, R19, 0x1, RZ ;  /* 0x00000001130d7810 */ /* 0x000fe40007ffe0ff */
[--C-:B------:R-:W-:Y:S01]  /*1ab0*/  IMAD.WIDE R10, R29, 0x4, R6.reuse ;  /* 0x000000041d0a7825 */ /* 0x100fe200078e0206 */
[----:B------:R-:W3:Y:S04]  /*1ac0*/  LDG.E R32, desc[UR4][R8.64+-0x4] ;  /* 0xfffffc0408207981 */ /* 0x000ee8000c1e1900 */
[----:B------:R-:W2:Y:S01]  /*1ad0*/  LDG.E R14, desc[UR4][R14.64+-0x4] ;  /* 0xfffffc040e0e7981 */ /* 0x000ea2000c1e1900 */
[----:B------:R-:W-:-:S03]  /*1ae0*/  IMAD.WIDE.U32 R12, R13, 0x4, R6 ;  /* 0x000000040d0c7825 */ /* 0x000fc600078e0006 */
[----:B------:R-:W4:Y:S04]  /*1af0*/  LDG.E R34, desc[UR4][R10.64] ;  /* 0x000000040a227981 */ /* 0x000f28000c1e1900 */
[----:B------:R0:W5:Y:S02]  /*1b00*/  LDG.E R36, desc[UR4][R12.64] ;  /* 0x000000040c247981 */ /* 0x000164000c1e1900 */
[----:B0-----:R-:W-:Y:S02]  /*1b10*/  MOV R13, R33 ;  /* 0x00000021000d7202 */ /* 0x001fe40000000f00 */
[----:B------:R-:W5:Y:S01]  /*1b20*/  LDG.E R33, desc[UR4][R8.64] ;  /* 0x0000000408217981 */ /* 0x000f62000c1e1900 */
[----:B------:R-:W-:-:S05]  /*1b30*/  MOV R12, R26 ;  /* 0x0000001a000c7202 */ /* 0x000fca0000000f00 */
[----:B------:R-:W5:Y:S04]  /*1b40*/  LDG.E R26, desc[UR4][R12.64+-0x4] ;  /* 0xfffffc040c1a7981 */ /* 0x000f68000c1e1900 */
[----:B------:R-:W5:Y:S01]  /*1b50*/  LDG.E R37, desc[UR4][R12.64] ;  /* 0x000000040c257981 */ /* 0x000f62000c1e1900 */
[----:B--2---:R-:W-:-:S04]  /*1b60*/  FFMA R15, R35, 4, -R14 ;  /* 0x40800000230f7823 */ /* 0x004fc8000000080e */
[----:B---3--:R-:W-:-:S04]  /*1b70*/  FADD R15, R15, -R32 ;  /* 0x800000200f0f7221 */ /* 0x008fc80000000000 */
[----:B----4-:R-:W-:-:S04]  /*1b80*/  FADD R15, R15, -R34 ;  /* 0x800000220f0f7221 */ /* 0x010fc80000000000 */
[----:B-----5:R-:W-:-:S04]  /*1b90*/  FADD R15, R15, -R36 ;  /* 0x800000240f0f7221 */ /* 0x020fc80000000000 */
[----:B------:R-:W-:Y:S01]  /*1ba0*/  FADD R28, R15, R28 ;  /* 0x0000001c0f1c7221 */ /* 0x000fe20000000000 */
[----:B------:R-:W-:Y:S02]  /*1bb0*/  MOV R15, R31 ;  /* 0x0000001f000f7202 */ /* 0x000fe40000000f00 */
[----:B------:R-:W2:Y:S01]  /*1bc0*/  LDG.E R31, desc[UR4][R10.64+0x4] ;  /* 0x000004040a1f7981 */ /* 0x000ea2000c1e1900 */
[----:B------:R-:W-:Y:S01]  /*1bd0*/  MOV R14, R20 ;  /* 0x00000014000e7202 */ /* 0x000fe20000000f00 */
[----:B------:R-:W-:Y:S02]  /*1be0*/  FFMA R34, R32, 4, -R35 ;  /* 0x4080000020227823 */ /* 0x000fe40000000823 */
[----:B------:R-:W3:Y:S04]  /*1bf0*/  LDG.E R32, desc[UR4][R10.64+0x8] ;  /* 0x000008040a207981 */ /* 0x000ee8000c1e1900 */
[----:B------:R-:W4:Y:S01]  /*1c00*/  LDG.E R20, desc[UR4][R14.64+-0x4] ;  /* 0xfffffc040e147981 */ /* 0x000f22000c1e1900 */
[----:B------:R-:W-:Y:S01]  /*1c10*/  FADD R34, R34, -R33 ;  /* 0x8000002122227221 */ /* 0x000fe20000000000 */
[----:B------:R-:W-:-:S02]  /*1c20*/  FFMA R35, R33, 4, -R26 ;  /* 0x4080000021237823 */ /* 0x000fc4000000081a */
[----:B------:R-:W5:Y:S04]  /*1c30*/  LDG.E R33, desc[UR4][R16.64+-0x8] ;  /* 0xfffff80410217981 */ /* 0x000f68000c1e1900 */
[----:B------:R-:W5:Y:S01]  /*1c40*/  LDG.E R26, desc[UR4][R10.64+0xc] ;  /* 0x00000c040a1a7981 */ /* 0x000f62000c1e1900 */
[----:B--2---:R-:W-:-:S03]  /*1c50*/  FADD R36, R34, -R31 ;  /* 0x8000001f22247221 */ /* 0x004fc60000000000 */
[----:B------:R-:W2:Y:S04]  /*1c60*/  LDG.E R31, desc[UR4][R14.64] ;  /* 0x000000040e1f7981 */ /* 0x000ea8000c1e1900 */
[----:B------:R-:W2:Y:S01]  /*1c70*/  LDG.E R34, desc[UR4][R16.64+-0x4] ;  /* 0xfffffc0410227981 */ /* 0x000ea2000c1e1900 */
[----:B----4-:R-:W-:-:S04]  /*1c80*/  FADD R35, R35, -R20 ;  /* 0x8000001423237221 */ /* 0x010fc80000000000 */
[----:B---3--:R-:W-:Y:S02]  /*1c90*/  FADD R35, R35, -R32 ;  /* 0x8000002023237221 */ /* 0x008fe40000000000 */
[----:B------:R0:W3:Y:S01]  /*1ca0*/  LDG.E R32, desc[UR4][R16.64] ;  /* 0x0000000410207981 */ /* 0x0000e2000c1e1900 */
[----:B------:R-:W-:Y:S01]  /*1cb0*/  FFMA R20, R20, 4, -R37 ;  /* 0x4080000014147823 */ /* 0x000fe20000000825 */
[----:B-----5:R-:W-:Y:S01]  /*1cc0*/  FADD R33, R36, -R33 ;  /* 0x8000002124217221 */ /* 0x020fe20000000000 */
[----:B------:R-:W-:-:S03]  /*1cd0*/  IADD3 R24, PT, PT, R24, 0x4, RZ ;  /* 0x0000000418187810 */ /* 0x000fc60007ffe0ff */
[----:B------:R-:W-:Y:S01]  /*1ce0*/  FADD R28, R28, R33 ;  /* 0x000000211c1c7221 */ /* 0x000fe20000000000 */
[----:B------:R-:W-:-:S04]  /*1cf0*/  IADD3 R8, P0, PT, R8, 0x10, RZ ;  /* 0x0000001008087810 */ /* 0x000fc80007f1e0ff */
[----:B------:R-:W-:Y:S02]  /*1d00*/  IADD3.X R9, PT, PT, RZ, R9, RZ, P0, !PT ;  /* 0x00000009ff097210 */ /* 0x000fe400007fe4ff */
[----:B0-----:R-:W-:Y:S02]  /*1d10*/  IADD3 R16, P0, PT, R16, 0x10, RZ ;  /* 0x0000001010107810 */ /* 0x001fe40007f1e0ff */
[----:B------:R-:W-:Y:S02]  /*1d20*/  IADD3 R22, PT, PT, R22, 0x4, RZ ;  /* 0x0000000416167810 */ /* 0x000fe40007ffe0ff */
[----:B------:R-:W-:Y:S02]  /*1d30*/  IADD3.X R17, PT, PT, RZ, R17, RZ, P0, !PT ;  /* 0x00000011ff117210 */ /* 0x000fe400007fe4ff */
[----:B------:R-:W-:Y:S02]  /*1d40*/  IADD3 R21, PT, PT, R21, 0x4, RZ ;  /* 0x0000000415157810 */ /* 0x000fe40007ffe0ff */
[----:B------:R-:W-:-:S02]  /*1d50*/  IADD3 R19, PT, PT, R19, 0x4, RZ ;  /* 0x0000000413137810 */ /* 0x000fc40007ffe0ff */
[----:B------:R-:W-:Y:S01]  /*1d60*/  IADD3 R29, PT, PT, R29, 0x4, RZ ;  /* 0x000000041d1d7810 */ /* 0x000fe20007ffe0ff */
[----:B--2---:R-:W-:Y:S01]  /*1d70*/  FADD R11, R20, -R31 ;  /* 0x8000001f140b7221 */ /* 0x004fe20000000000 */
[----:B------:R-:W-:-:S03]  /*1d80*/  IADD3 R20, P1, PT, R14, 0x10, RZ ;  /* 0x000000100e147810 */ /* 0x000fc60007f3e0ff */
[----:B------:R-:W-:Y:S01]  /*1d90*/  FADD R11, R11, -R26 ;  /* 0x8000001a0b0b7221 */ /* 0x000fe20000000000 */
[----:B------:R-:W-:Y:S02]  /*1da0*/  IADD3.X R31, PT, PT, RZ, R15, RZ, P1, !PT ;  /* 0x0000000fff1f7210 */ /* 0x000fe40000ffe4ff */
[----:B------:R-:W-:-:S04]  /*1db0*/  IADD3 R26, P1, PT, R12, 0x10, RZ ;  /* 0x000000100c1a7810 */ /* 0x000fc80007f3e0ff */
[----:B------:R-:W-:Y:S02]  /*1dc0*/  IADD3.X R33, PT, PT, RZ, R13, RZ, P1, !PT ;  /* 0x0000000dff217210 */ /* 0x000fe40000ffe4ff */
[----:B------:R-:W-:Y:S01]  /*1dd0*/  ISETP.NE.AND P1, PT, R24, RZ, PT ;  /* 0x000000ff1800720c */ /* 0x000fe20003f25270 */
[----:B------:R-:W-:Y:S01]  /*1de0*/  FADD R35, R35, -R34 ;  /* 0x8000002223237221 */ /* 0x000fe20000000000 */
[----:B---3--:R-:W-:-:S03]  /*1df0*/  FADD R11, R11, -R32 ;  /* 0x800000200b0b7221 */ /* 0x008fc60000000000 */
[----:B------:R-:W-:-:S04]  /*1e00*/  FADD R28, R28, R35 ;  /* 0x000000231c1c7221 */ /* 0x000fc80000000000 */
[----:B------:R-:W-:-:S04]  /*1e10*/  FADD R28, R28, R11 ;  /* 0x0000000b1c1c7221 */ /* 0x000fc80000000000 */
[----:B------:R-:W-:Y:S05]  /*1e20*/  @P1 BRA `(.L_x_20) ;  /* 0xfffffffc00141947 */ /* 0x000fea000383ffff */
[----:B------:R-:W-:-:S07]  /*1e30*/  IADD3 R22, PT, PT, R22, 0x1, RZ ;  /* 0x0000000116167810 */ /* 0x000fce0007ffe0ff */
.L_x_19:
[----:B------:R-:W-:-:S13]  /*1e40*/  ISETP.NE.AND P0, PT, R30, RZ, PT ;  /* 0x000000ff1e00720c */ /* 0x000fda0003f05270 */
[----:B------:R-:W-:Y:S05]  /*1e50*/  @!P0 BRA `(.L_x_18) ;  /* 0x0000000000cc8947 */ /* 0x000fea0003800000 */
[----:B------:R-:W-:Y:S02]  /*1e60*/  ISETP.NE.AND P0, PT, R30, 0x1, PT ;  /* 0x000000011e00780c */ /* 0x000fe40003f05270 */
[----:B------:R-:W-:-:S04]  /*1e70*/  LOP3.LUT R8, R18, 0x1, RZ, 0xc0, !PT ;  /* 0x0000000112087812 */ /* 0x000fc800078ec0ff */
[----:B------:R-:W-:-:S07]  /*1e80*/  ISETP.NE.U32.AND P1, PT, R8, 0x1, PT ;  /* 0x000000010800780c */ /* 0x000fce0003f25070 */
[----:B------:R-:W-:Y:S06]  /*1e90*/  @!P0 BRA `(.L_x_21) ;  /* 0x0000000000748947 */ /* 0x000fec0003800000 */
[-C--:B------:R-:W-:Y:S01]  /*1ea0*/  IADD3 R11, PT, PT, R25, R22.reuse, RZ ;  /* 0x00000016190b7210 */ /* 0x080fe20007ffe0ff */
[----:B------:R-:W-:Y:S01]  /*1eb0*/  IMAD.WIDE.U32 R4, R22, 0x4, R4 ;  /* 0x0000000416047825 */ /* 0x000fe200078e0004 */
[----:B------:R-:W-:-:S03]  /*1ec0*/  IADD3 R13, PT, PT, R23, R22, RZ ;  /* 0x00000016170d7210 */ /* 0x000fc60007ffe0ff */
[C-C-:B------:R-:W-:Y:S01]  /*1ed0*/  IMAD.WIDE R14, R11.reuse, 0x4, R6.reuse ;  /* 0x000000040b0e7825 */ /* 0x140fe200078e0206 */
[C---:B------:R-:W-:Y:S01]  /*1ee0*/  IADD3 R17, PT, PT, R11.reuse, R18, RZ ;  /* 0x000000120b117210 */ /* 0x040fe20007ffe0ff */
[----:B------:R-:W2:Y:S02]  /*1ef0*/  LDG.E R19, desc[UR4][R4.64+0x4] ;  /* 0x0000040404137981 */ /* 0x000ea4000c1e1900 */
[--C-:B------:R-:W-:Y:S02]  /*1f00*/  IMAD.WIDE.U32 R8, R11, 0x4, R6.reuse ;  /* 0x000000040b087825 */ /* 0x100fe400078e0006 */
[----:B------:R-:W3:Y:S04]  /*1f10*/  LDG.E R15, desc[UR4][R14.64+-0x4] ;  /* 0xfffffc040e0f7981 */ /* 0x000ee8000c1e1900 */
[----:B------:R-:W3:Y:S01]  /*1f20*/  LDG.E R16, desc[UR4][R8.64] ;  /* 0x0000000408107981 */ /* 0x000ee2000c1e1900 */
[----:B------:R-:W-:-:S03]  /*1f30*/  IMAD.WIDE R10, R13, 0x4, R6 ;  /* 0x000000040d0a7825 */ /* 0x000fc600078e0206 */
[----:B------:R-:W4:Y:S01]  /*1f40*/  LDG.E R20, desc[UR4][R8.64+0x4] ;  /* 0x0000040408147981 */ /* 0x000f22000c1e1900 */
[----:B------:R-:W-:-:S03]  /*1f50*/  IMAD.WIDE.U32 R12, R17, 0x4, R6 ;  /* 0x00000004110c7825 */ /* 0x000fc600078e0006 */
[----:B------:R-:W5:Y:S01]  /*1f60*/  LDG.E R26, desc[UR4][R4.64+0x8] ;  /* 0x00000804041a7981 */ /* 0x000f62000c1e1900 */
[----:B------:R-:W-:-:S03]  /*1f70*/  IMAD.WIDE.U32 R2, R22, 0x4, R2 ;  /* 0x0000000416027825 */ /* 0x000fc600078e0002 */
[----:B------:R-:W5:Y:S04]  /*1f80*/  LDG.E R24, desc[UR4][R10.64] ;  /* 0x000000040a187981 */ /* 0x000f68000c1e1900 */
[----:B------:R-:W5:Y:S04]  /*1f90*/  LDG.E R30, desc[UR4][R10.64+0x4] ;  /* 0x000004040a1e7981 */ /* 0x000f68000c1e1900 */
[----:B------:R-:W5:Y:S04]  /*1fa0*/  LDG.E R12, desc[UR4][R12.64] ;  /* 0x000000040c0c7981 */ /* 0x000f68000c1e1900 */
[----:B------:R-:W5:Y:S01]  /*1fb0*/  LDG.E R2, desc[UR4][R2.64+0x4] ;  /* 0x0000040402027981 */ /* 0x000f62000c1e1900 */
[----:B------:R-:W-:Y:S01]  /*1fc0*/  IADD3 R22, PT, PT, R22, 0x2, RZ ;  /* 0x0000000216167810 */ /* 0x000fe20007ffe0ff */
[----:B---3--:R-:W-:Y:S01]  /*1fd0*/  FFMA R15, R16, 4, -R15 ;  /* 0x40800000100f7823 */ /* 0x008fe2000000080f */
[----:B--2---:R-:W-:-:S03]  /*1fe0*/  FFMA R19, R19, 4, -R16 ;  /* 0x4080000013137823 */ /* 0x004fc60000000810 */
[----:B----4-:R-:W-:Y:S01]  /*1ff0*/  FADD R15, R15, -R20 ;  /* 0x800000140f0f7221 */ /* 0x010fe20000000000 */
[----:B-----5:R-:W-:-:S03]  /*2000*/  FADD R19, R19, -R26 ;  /* 0x8000001a13137221 */ /* 0x020fc60000000000 */
[----:B------:R-:W-:Y:S01]  /*2010*/  FADD R15, R15, -R24 ;  /* 0x800000180f0f7221 */ /* 0x000fe20000000000 */
[----:B------:R-:W-:-:S03]  /*2020*/  FADD R19, R19, -R30 ;  /* 0x8000001e13137221 */ /* 0x000fc60000000000 */
[----:B------:R-:W-:Y:S01]  /*2030*/  FADD R15, R15, -R12 ;  /* 0x8000000c0f0f7221 */ /* 0x000fe20000000000 */
[----:B------:R-:W-:-:S03]  /*2040*/  FADD R4, R19, -R2 ;  /* 0x8000000213047221 */ /* 0x000fc60000000000 */
[----:B------:R-:W-:-:S04]  /*2050*/  FADD R15, R28, R15 ;  /* 0x0000000f1c0f7221 */ /* 0x000fc80000000000 */
[----:B------:R-:W-:-:S07]  /*2060*/  FADD R28, R15, R4 ;  /* 0x000000040f1c7221 */ /* 0x000fce0000000000 */
.L_x_21:
[----:B------:R-:W-:Y:S05]  /*2070*/  @P1 BRA `(.L_x_18) ;  /* 0x0000000000441947 */ /* 0x000fea0003800000 */
[-C--:B------:R-:W-:Y:S02]  /*2080*/  IADD3 R9, PT, PT, R25, R22.reuse, RZ ;  /* 0x0000001619097210 */ /* 0x080fe40007ffe0ff */
[----:B------:R-:W-:-:S03]  /*2090*/  IADD3 R23, PT, PT, R23, R22, RZ ;  /* 0x0000001617177210 */ /* 0x000fc60007ffe0ff */
[----:B------:R-:W-:-:S04]  /*20a0*/  IMAD.WIDE R4, R9, 0x4, R6 ;  /* 0x0000000409047825 */ /* 0x000fc800078e0206 */
[C-C-:B------:R-:W-:Y:S01]  /*20b0*/  IMAD.WIDE.U32 R2, R9.reuse, 0x4, R6.reuse ;  /* 0x0000000409027825 */ /* 0x140fe200078e0006 */
[----:B------:R-:W-:Y:S01]  /*20c0*/  IADD3 R11, PT, PT, R9, R18, RZ ;  /* 0x00000012090b7210 */ /* 0x000fe20007ffe0ff */
[----:B------:R-:W2:Y:S02]  /*20d0*/  LDG.E R5, desc[UR4][R4.64+-0x4] ;  /* 0xfffffc0404057981 */ /* 0x000ea4000c1e1900 */
[--C-:B------:R-:W-:Y:S02]  /*20e0*/  IMAD.WIDE R8, R23, 0x4, R6.reuse ;  /* 0x0000000417087825 */ /* 0x100fe400078e0206 */
[----:B------:R-:W2:Y:S02]  /*20f0*/  LDG.E R12, desc[UR4][R2.64] ;  /* 0x00000004020c7981 */ /* 0x000ea4000c1e1900 */
[----:B------:R-:W-:Y:S02]  /*2100*/  IMAD.WIDE.U32 R10, R11, 0x4, R6 ;  /* 0x000000040b0a7825 */ /* 0x000fe400078e0006 */
[----:B------:R-:W3:Y:S04]  /*2110*/  LDG.E R13, desc[UR4][R2.64+0x4] ;  /* 0x00000404020d7981 */ /* 0x000ee8000c1e1900 */
[----:B------:R-:W4:Y:S04]  /*2120*/  LDG.E R9, desc[UR4][R8.64] ;  /* 0x0000000408097981 */ /* 0x000f28000c1e1900 */
[----:B------:R-:W5:Y:S01]  /*2130*/  LDG.E R11, desc[UR4][R10.64] ;  /* 0x000000040a0b7981 */ /* 0x000f62000c1e1900 */
[----:B--2---:R-:W-:-:S04]  /*2140*/  FFMA R12, R12, 4, -R5 ;  /* 0x408000000c0c7823 */ /* 0x004fc80000000805 */
[----:B---3--:R-:W-:-:S04]  /*2150*/  FADD R12, R12, -R13 ;  /* 0x8000000d0c0c7221 */ /* 0x008fc80000000000 */
[----:B----4-:R-:W-:-:S04]  /*2160*/  FADD R12, R12, -R9 ;  /* 0x800000090c0c7221 */ /* 0x010fc80000000000 */
[----:B-----5:R-:W-:-:S04]  /*2170*/  FADD R5, R12, -R11 ;  /* 0x8000000b0c057221 */ /* 0x020fc80000000000 */
[----:B------:R-:W-:-:S07]  /*2180*/  FADD R28, R28, R5 ;  /* 0x000000051c1c7221 */ /* 0x000fce0000000000 */
.L_x_18:
[----:B------:R-:W-:-:S04]  /*2190*/  IADD3 R19, PT, PT, R0, R25, RZ ;  /* 0x0000001900137210 */ /* 0x000fc80007ffe0ff */
[C---:B------:R-:W-:Y:S01]  /*21a0*/  IADD3 R5, PT, PT, R19.reuse, -0x1, RZ ;  /* 0xffffffff13057810 */ /* 0x040fe20007ffe0ff */
[----:B------:R-:W-:-:S04]  /*21b0*/  IMAD.WIDE.U32 R2, R19, 0x4, R6 ;  /* 0x0000000413027825 */ /* 0x000fc800078e0006 */
[----:B------:R-:W-:Y:S02]  /*21c0*/  IMAD.WIDE.U32 R4, R5, 0x4, R6 ;  /* 0x0000000405047825 */ /* 0x000fe400078e0006 */
[----:B------:R-:W2:Y:S04]  /*21d0*/  LDG.E R2, desc[UR4][R2.64] ;  /* 0x0000000402027981 */ /* 0x000ea8000c1e1900 */
[----:B------:R-:W2:Y:S01]  /*21e0*/  LDG.E R5, desc[UR4][R4.64] ;  /* 0x0000000404057981 */ /* 0x000ea2000c1e1900 */
[----:B------:R-:W-:Y:S02]  /*21f0*/  IADD3 R18, PT, PT, R19, R18, RZ ;  /* 0x0000001213127210 */ /* 0x000fe40007ffe0ff */
[----:B------:R-:W-:Y:S02]  /*2200*/  IADD3 R25, PT, PT, R25, -0x1, RZ ;  /* 0xffffffff19197810 */ /* 0x000fe40007ffe0ff */
[----:B------:R-:W-:Y:S01]  /*2210*/  MOV R19, RZ ;  /* 0x000000ff00137202 */ /* 0x000fe20000000f00 */
[----:B--2---:R-:W-:-:S07]  /*2220*/  FFMA R10, R2, 4, -R5 ;  /* 0x40800000020a7823 */ /* 0x004fce0000000805 */
.L_x_6:
[----:B------:R-:W-:Y:S05]  /*2230*/  BSYNC.RECONVERGENT B1 ;  /* 0x0000000000017941 */ /* 0x000fea0003800200 */
.L_x_0:
[----:B------:R-:W0:Y:S01]  /*2240*/  LDCU.64 UR6, c[0x0][0x380] ;  /* 0x00007000ff0677ac */ /* 0x000e220008000a00 */
[----:B------:R-:W1:Y:S01]  /*2250*/  LDC.64 R2, c[0x0][0x390] ;  /* 0x0000e400ff027b82 */ /* 0x000e620000000a00 */
[----:B------:R-:W-:-:S06]  /*2260*/  IMAD.WIDE.U32 R6, R25, 0x4, R6 ;  /* 0x0000000419067825 */ /* 0x000fcc00078e0006 */
[----:B------:R-:W2:Y:S01]  /*2270*/  LDG.E R7, desc[UR4][R6.64] ;  /* 0x0000000406077981 */ /* 0x000ea2000c1e1900 */
[----:B------:R-:W3:Y:S01]  /*2280*/  LDC.64 R4, c[0x0][0x388] ;  /* 0x0000e200ff047b82 */ /* 0x000ee20000000a00 */
[----:B0-----:R-:W-:-:S04]  /*2290*/  LEA R8, P0, R18, UR6, 0x2 ;  /* 0x0000000612087c11 */ /* 0x001fc8000f8010ff */
[----:B------:R-:W-:Y:S01]  /*22a0*/  LEA.HI.X R9, R18, UR7, R19, 0x2, P0 ;  /* 0x0000000712097c11 */ /* 0x000fe200080f1413 */
[----:B-1----:R-:W-:-:S05]  /*22b0*/  IMAD.WIDE.U32 R2, R27, 0x4, R2 ;  /* 0x000000041b027825 */ /* 0x002fca00078e0002 */
[----:B------:R-:W4:Y:S04]  /*22c0*/  LDG.E R9, desc[UR4][R8.64] ;  /* 0x0000000408097981 */ /* 0x000f28000c1e1900 */
[----:B------:R-:W5:Y:S01]  /*22d0*/  LDG.E R2, desc[UR4][R2.64] ;  /* 0x0000000402027981 */ /* 0x000f62000c1e1900 */
[----:B---3--:R-:W-:-:S04]  /*22e0*/  IMAD.WIDE.U32 R4, R27, 0x4, R4 ;  /* 0x000000041b047825 */ /* 0x008fc800078e0004 */
[----:B--2---:R-:W-:-:S04]  /*22f0*/  FADD R10, -R7, R10 ;  /* 0x0000000a070a7221 */ /* 0x004fc80000000100 */
[----:B----4-:R-:W-:-:S04]  /*2300*/  FADD R11, R10, -R9 ;  /* 0x800000090a0b7221 */ /* 0x010fc80000000000 */
[----:B------:R-:W-:-:S04]  /*2310*/  FADD R11, R11, R28 ;  /* 0x0000001c0b0b7221 */ /* 0x000fc80000000000 */
[----:B-----5:R-:W-:-:S04]  /*2320*/  FADD R11, -R11, R2 ;  /* 0x000000020b0b7221 */ /* 0x020fc80000000100 */
[----:B------:R-:W-:-:S05]  /*2330*/  FMUL R11, R11, 0.15000000596046447754 ;  /* 0x3e19999a0b0b7820 */ /* 0x000fca0000400000 */
[----:B------:R-:W-:Y:S01]  /*2340*/  STG.E desc[UR4][R4.64], R11 ;  /* 0x0000000b04007986 */ /* 0x000fe2000c101904 */
[----:B------:R-:W-:Y:S05]  /*2350*/  EXIT ;  /* 0x000000000000794d */ /* 0x000fea0003800000 */
.L_x_22:
[----:B------:R-:W-:-:S00]  /*2360*/  BRA `(.L_x_22) ;  /* 0xfffffffc00fc7947 */ /* 0x000fc0000383ffff */
[----:B------:R-:W-:-:S00]  /*2370*/  NOP ;  /* 0x0000000000007918 */ /* 0x000fc00000000000 */
        /* <DEDUP_REMOVED lines=8> */
.L_x_42:


//--------------------- .text._Z8residualPfS_S_i  --------------------------
	.section	.text._Z8residualPfS_S_i,"ax",@progbits
	.align	128
        .global         _Z8residualPfS_S_i
        .type           _Z8residualPfS_S_i,@function
        .size           _Z8residualPfS_S_i,(.L_x_43 - _Z8residualPfS_S_i)
        .other          _Z8residualPfS_S_i,@"STO_CUDA_ENTRY STV_DEFAULT"
_Z8residualPfS_S_i:
.text._Z8residualPfS_S_i:
[----:B------:R-:W0:Y:S01]  /*0000*/  LDC R1, c[0x0][0x37c] ;  /* 0x0000df00ff017b82 */ /* 0x000e220000000800 */
[----:B------:R-:W1:Y:S01]  /*0010*/  S2R R3, SR_TID.X ;  /* 0x0000000000037919 */ /* 0x000e620000002100 */
[----:B------:R-:W2:Y:S06]  /*0020*/  LDCU UR5, c[0x0][0x2fc] ;  /* 0x00005f80ff0577ac */ /* 0x000eac0008000800 */
[----:B------:R-:W1:Y:S01]  /*0030*/  S2UR UR6, SR_CTAID.X ;  /* 0x00000000000679c3 */ /* 0x000e620000002500 */
[----:B0-----:R-:W-:Y:S01]  /*0040*/  VIADD R1, R1, 0xfffffff8 ;  /* 0xfffffff801017836 */ /* 0x001fe20000000000 */
[----:B------:R-:W0:Y:S01]  /*0050*/  LDCU UR7, c[0x0][0x398] ;  /* 0x00007300ff0777ac */ /* 0x000e220008000800 */
[----:B------:R-:W3:Y:S05]  /*0060*/  LDCU UR4, c[0x0][0x2f8] ;  /* 0x00005f00ff0477ac */ /* 0x000eea0008000800 */
[----:B------:R-:W1:Y:S01]  /*0070*/  LDC R2, c[0x0][0x360] ;  /* 0x0000d800ff027b82 */ /* 0x000e620000000800 */
[----:B---3--:R-:W-:-:S05]  /*0080*/  IADD3 R6, P1, PT, R1, UR4, RZ ;  /* 0x0000000401067c10 */ /* 0x008fca000ff3e0ff */
[----:B--2---:R-:W-:Y:S02]  /*0090*/  IMAD.X R7, RZ, RZ, UR5, P1 ;  /* 0x00000005ff077e24 */ /* 0x004fe400088e06ff */
[----:B-1----:R-:W-:-:S05]  /*00a0*/  IMAD R2, R2, UR6, R3 ;  /* 0x0000000602027c24 */ /* 0x002fca000f8e0203 */
[----:B0-----:R-:W-:-:S13]  /*00b0*/  ISETP.GE.AND P0, PT, R2, UR7, PT ;  /* 0x0000000702007c0c */ /* 0x001fda000bf06270 */
[----:B------:R-:W-:Y:S05]  /*00c0*/  @P0 EXIT ;  /* 0x000000000000094d */ /* 0x000fea0003800000 */
[----:B------:R-:W-:Y:S01]  /*00d0*/  MOV R0, 0x8 ;  /* 0x0000000800007802 */ /* 0x000fe20000000f00 */
[----:B------:R0:W-:Y:S01]  /*00e0*/  STL [R1], R2 ;  /* 0x0000000201007387 */ /* 0x0001e20000100800 */
[----:B------:R-:W1:Y:S02]  /*00f0*/  LDCU.64 UR4, c[0x4][URZ] ;  /* 0x01000000ff0477ac */ /* 0x000e640008000a00 */
[----:B------:R0:W2:Y:S01]  /*0100*/  LDC.64 R8, c[0x4][R0] ;  /* 0x0100000000087b82 */ /* 0x0000a20000000a00 */
[----:B-1----:R-:W-:Y:S01]  /*0110*/  MOV R4, UR4 ;  /* 0x0000000400047c02 */ /* 0x002fe20008000f00 */
[----:B0-----:R-:W-:-:S07]  /*0120*/  IMAD.U32 R5, RZ, RZ, UR5 ;  /* 0x00000005ff057e24 */ /* 0x001fce000f8e00ff */
[----:B------:R-:W-:-:S07]  /*0130*/  LEPC R20, `(.L_x_23) ;  /* 0x000000001014794e */ /* 0x000fce0000000000 */
[----:B--2---:R-:W-:Y:S05]  /*0140*/  CALL.ABS.NOINC R8 ;  /* 0x0000000008007343 */ /* 0x004fea0003c00000 */
.L_x_23:
[----:B------:R-:W0:Y:S01]  /*0150*/  LDC.64 R14, c[0x0][0x358] ;  /* 0x0000d600ff0e7b82 */ /* 0x000e220000000a00 */
[----:B------:R-:W-:Y:S01]  /*0160*/  ISETP.NE.AND P0, PT, R2, RZ, PT ;  /* 0x000000ff0200720c */ /* 0x000fe20003f05270 */
[----:B------:R-:W-:-:S12]  /*0170*/  BSSY.RECONVERGENT B1, `(.L_x_24) ;  /* 0x00001a4000017945 */ /* 0x000fd80003800200 */
[----:B------:R-:W-:Y:S05]  /*0180*/  @P0 BRA `(.L_x_25) ;  /* 0x0000000000440947 */ /* 0x000fea0003800000 */
[----:B------:R-:W1:Y:S01]  /*0190*/  LDC R3, c[0x0][0x398] ;  /* 0x0000e600ff037b82 */ /* 0x000e620000000800 */
[C---:B0-----:R-:W-:Y:S02]  /*01a0*/  R2UR UR4, R14.reuse ;  /* 0x000000000e0472ca */ /* 0x041fe400000e0000 */
[C---:B------:R-:W-:Y:S02]  /*01b0*/  R2UR UR5, R15.reuse ;  /* 0x000000000f0572ca */ /* 0x040fe400000e0000 */
[C---:B------:R-:W-:Y:S02]  /*01c0*/  R2UR UR6, R14.reuse ;  /* 0x000000000e0672ca */ /* 0x040fe400000e0000 */
[C---:B------:R-:W-:Y:S01]  /*01d0*/  R2UR UR7, R15.reuse ;  /* 0x000000000f0772ca */ /* 0x040fe200000e0000 */
[----:B------:R-:W1:Y:S01]  /*01e0*/  LDC.64 R6, c[0x0][0x380] ;  /* 0x0000e000ff067b82 */ /* 0x000e620000000a00 */
[----:B------:R-:W-:Y:S02]  /*01f0*/  R2UR UR8, R14 ;  /* 0x000000000e0872ca */ /* 0x000fe400000e0000 */
[----:B------:R-:W-:-:S05]  /*0200*/  R2UR UR9, R15 ;  /* 0x000000000f0972ca */ /* 0x000fca00000e0000 */
[----:B------:R-:W0:Y:S01]  /*0210*/  LDC.64 R4, c[0x0][0x380] ;  /* 0x0000e000ff047b82 */ /* 0x000e220000000a00 */
[----:B-1----:R-:W-:-:S06]  /*0220*/  IMAD.WIDE R6, R3, 0x4, R6 ;  /* 0x0000000403067825 */ /* 0x002fcc00078e0206 */
[----:B------:R-:W2:Y:S04]  /*0230*/  LDG.E R7, desc[UR6][R6.64] ;  /* 0x0000000606077981 */ /* 0x000ea8000c1e1900 */
[----:B0-----:R-:W2:Y:S04]  /*0240*/  LDG.E R0, desc[UR4][R4.64] ;  /* 0x0000000404007981 */ /* 0x001ea8000c1e1900 */
[----:B------:R-:W3:Y:S01]  /*0250*/  LDG.E R3, desc[UR8][R4.64+0x4] ;  /* 0x0000040804037981 */ /* 0x000ee2000c1e1900 */
[----:B--2---:R-:W-:-:S04]  /*0260*/  FFMA R0, R0, 4, -R7 ;  /* 0x4080000000007823 */ /* 0x004fc80000000807 */
[----:B---3--:R-:W-:-:S04]  /*0270*/  FADD R0, R0, -R3 ;  /* 0x8000000300007221 */ /* 0x008fc80000000000 */
[----:B------:R-:W-:Y:S01]  /*0280*/  FADD R19, RZ, R0 ;  /* 0x00000000ff137221 */ /* 0x000fe20000000000 */
[----:B------:R-:W-:Y:S06]  /*0290*/  BRA `(.L_x_26) ;  /* 0x0000001800447947 */ /* 0x000fec0003800000 */
.L_x_25:
[----:B------:R-:W1:Y:S02]  /*02a0*/  LDC R3, c[0x0][0x398] ;  /* 0x0000e600ff037b82 */ /* 0x000e640000000800 */
[----:B-1----:R-:W-:-:S05]  /*02b0*/  VIADD R17, R3, 0xffffffff ;  /* 0xffffffff03117836 */ /* 0x002fca0000000000 */
[----:B------:R-:W-:-:S13]  /*02c0*/  ISETP.NE.AND P0, PT, R2, R17, PT ;  /* 0x000000110200720c */ /* 0x000fda0003f05270 */
[----:B------:R-:W-:Y:S05]  /*02d0*/  @P0 BRA `(.L_x_27) ;  /* 0x0000000c00800947 */ /* 0x000fea0003800000 */
[----:B------:R-:W1:Y:S01]  /*02e0*/  LDC.64 R6, c[0x0][0x380] ;  /* 0x0000e000ff067b82 */ /* 0x000e620000000a00 */
[----:B0-----:R-:W-:Y:S01]  /*02f0*/  R2UR UR4, R14 ;  /* 0x000000000e0472ca */ /* 0x001fe200000e0000 */
[----:B------:R-:W-:Y:S01]  /*0300*/  IMAD R5, R2, R3, RZ ;  /* 0x0000000302057224 */ /* 0x000fe200078e02ff */
[C---:B------:R-:W-:Y:S02]  /*0310*/  R2UR UR5, R15.reuse ;  /* 0x000000000f0572ca */ /* 0x040fe400000e0000 */
[C---:B------:R-:W-:Y:S02]  /*0320*/  R2UR UR6, R14.reuse ;  /* 0x000000000e0672ca */ /* 0x040fe400000e0000 */
[----:B------:R-:W-:Y:S02]  /*0330*/  R2UR UR7, R15 ;  /* 0x000000000f0772ca */ /* 0x000fe400000e0000 */
[----:B------:R-:W-:Y:S02]  /*0340*/  IADD3 R0, PT, PT, R3, -0x2, RZ ;  /* 0xfffffffe03007810 */ /* 0x000fe40007ffe0ff */
[----:B------:R-:W-:-:S02]  /*0350*/  R2UR UR8, R14 ;  /* 0x000000000e0872ca */ /* 0x000fc400000e0000 */
[----:B------:R-:W-:Y:S01]  /*0360*/  R2UR UR9, R15 ;  /* 0x000000000f0972ca */ /* 0x000fe200000e0000 */
[----:B------:R-:W-:Y:S02]  /*0370*/  IMAD R9, R0, R3, RZ ;  /* 0x0000000300097224 */ /* 0x000fe400078e02ff */
[----:B-1----:R-:W-:-:S04]  /*0380*/  IMAD.WIDE R4, R5, 0x4, R6 ;  /* 0x0000000405047825 */ /* 0x002fc800078e0206 */
[----:B------:R-:W-:Y:S01]  /*0390*/  IMAD.WIDE R6, R9, 0x4, R6 ;  /* 0x0000000409067825 */ /* 0x000fe200078e0206 */
[----:B------:R-:W2:Y:S04]  /*03a0*/  LDG.E R0, desc[UR4][R4.64] ;  /* 0x0000000404007981 */ /* 0x000ea8000c1e1900 */
[----:B------:R-:W2:Y:S04]  /*03b0*/  LDG.E R9, desc[UR6][R4.64+0x4] ;  /* 0x0000040604097981 */ /* 0x000ea8000c1e1900 */
[----:B------:R-:W3:Y:S01]  /*03c0*/  LDG.E R11, desc[UR8][R6.64] ;  /* 0x00000008060b7981 */ /* 0x000ee2000c1e1900 */
[----:B------:R-:W-:Y:S01]  /*03d0*/  ISETP.GE.AND P0, PT, R2, 0x2, PT ;  /* 0x000000020200780c */ /* 0x000fe20003f06270 */
[----:B------:R-:W-:Y:S01]  /*03e0*/  BSSY.RECONVERGENT B0, `(.L_x_28) ;  /* 0x00000c0000007945 */ /* 0x000fe20003800200 */
[----:B--2---:R-:W-:-:S04]  /*03f0*/  FFMA R0, R0, 4, -R9 ;  /* 0x4080000000007823 */ /* 0x004fc80000000809 */
[----:B---3--:R-:W-:-:S04]  /*0400*/  FADD R0, R0, -R11 ;  /* 0x8000000b00007221 */ /* 0x008fc80000000000 */
[----:B------:R-:W-:-:S03]  /*0410*/  FADD R19, RZ, R0 ;  /* 0x00000000ff137221 */ /* 0x000fc60000000000 */
[----:B------:R-:W-:Y:S05]  /*0420*/  @!P0 BRA `(.L_x_29) ;  /* 0x0000000800ec8947 */ /* 0x000fea0003800000 */
[----:B------:R-:W-:Y:S01]  /*0430*/  VIADD R0, R2, 0xfffffffe ;  /* 0xfffffffe02007836 */ /* 0x000fe20000000000 */
[----:B------:R-:W-:Y:S01]  /*0440*/  BSSY.RECONVERGENT B2, `(.L_x_30) ;  /* 0x0000053000027945 */ /* 0x000fe20003800200 */
[----:B------:R-:W-:-:S03]  /*0450*/  IMAD.MOV.U32 R13, RZ, RZ, 0x1 ;  /* 0x00000001ff0d7424 */ /* 0x000fc600078e00ff */
[----:B------:R-:W-:Y:S02]  /*0460*/  ISETP.GE.U32.AND P0, PT, R0, 0x7, PT ;  /* 0x000000070000780c */ /* 0x000fe40003f06070 */
[----:B------:R-:W-:-:S04]  /*0470*/  IADD3 R0, PT, PT, R2, -0x1, RZ ;  /* 0xffffffff02007810 */ /* 0x000fc80007ffe0ff */
[----:B------:R-:W-:-:S07]  /*0480*/  LOP3.LUT R26, R0, 0x7, RZ, 0xc0, !PT ;  /* 0x00000007001a7812 */ /* 0x000fce00078ec0ff */
[----:B------:R-:W-:Y:S05]  /*0490*/  @!P0 BRA `(.L_x_31) ;  /* 0x0000000400348947 */ /* 0x000fea0003800000 */
[----:B------:R-:W-:Y:S01]  /*04a0*/  LOP3.LUT R16, R0, 0xfffffff8, RZ, 0xc0, !PT ;  /* 0xfffffff800107812 */ /* 0x000fe200078ec0ff */
[----:B------:R-:W-:Y:S01]  /*04b0*/  HFMA2 R13, -RZ, RZ, 0, 0 ;  /* 0x00000000ff0d7431 */ /* 0x000fe200000001ff */
[----:B------:R-:W-:Y:S03]  /*04c0*/  BSSY.RECONVERGENT B3, `(.L_x_32) ;  /* 0x0000049000037945 */ /* 0x000fe60003800200 */
[----:B------:R-:W-:-:S07]  /*04d0*/  IMAD.MOV R16, RZ, RZ, -R16 ;  /* 0x000000ffff107224 */ /* 0x000fce00078e0a10 */
.L_x_33:
[C---:B------:R-:W-:Y:S02]  /*04e0*/  R2UR UR4, R14.reuse ;  /* 0x000000000e0472ca */ /* 0x040fe400000e0000 */
[C---:B------:R-:W-:Y:S02]  /*04f0*/  R2UR UR5, R15.reuse ;  /* 0x000000000f0572ca */ /* 0x040fe400000e0000 */
[C---:B------:R-:W-:Y:S02]  /*0500*/  R2UR UR6, R14.reuse ;  /* 0x000000000e0672ca */ /* 0x040fe400000e0000 */
[----:B------:R-:W-:Y:S02]  /*0510*/  R2UR UR7, R15 ;  /* 0x000000000f0772ca */ /* 0x000fe400000e0000 */
[----:B------:R-:W-:Y:S02]  /*0520*/  IADD3 R11, PT, PT, R13, 0x1, RZ ;  /* 0x000000010d0b7810 */ /* 0x000fe40007ffe0ff */
[----:B------:R-:W-:-:S02]  /*0530*/  R2UR UR8, R14 ;  /* 0x000000000e0872ca */ /* 0x000fc400000e0000 */
[----:B------:R-:W-:Y:S01]  /*0540*/  R2UR UR9, R15 ;  /* 0x000000000f0972ca */ /* 0x000fe200000e0000 */
[----:B------:R-:W-:Y:S01]  /*0550*/  IMAD.WIDE R8, R11, 0x4, R4 ;  /* 0x000000040b087825 */ /* 0x000fe200078e0204 */
[C---:B------:R-:W-:Y:S02]  /*0560*/  R2UR UR10, R14.reuse ;  /* 0x000000000e0a72ca */ /* 0x040fe400000e0000 */
[C---:B------:R-:W-:Y:S02]  /*0570*/  R2UR UR11, R15.reuse ;  /* 0x000000000f0b72ca */ /* 0x040fe400000e0000 */
[C---:B------:R-:W-:Y:S01]  /*0580*/  R2UR UR12, R14.reuse ;  /* 0x000000000e0c72ca */ /* 0x040fe200000e0000 */
[----:B------:R-:W2:Y:S01]  /*0590*/  LDG.E R22, desc[UR4][R8.64] ;  /* 0x0000000408167981 */ /* 0x000ea2000c1e1900 */
[C---:B------:R-:W-:Y:S02]  /*05a0*/  R2UR UR13, R15.reuse ;  /* 0x000000000f0d72ca */ /* 0x040fe400000e0000 */
[----:B------:R-:W-:Y:S01]  /*05b0*/  R2UR UR14, R14 ;  /* 0x000000000e0e72ca */ /* 0x000fe200000e0000 */
[----:B------:R-:W2:Y:S01]  /*05c0*/  LDG.E R21, desc[UR6][R8.64+-0x4] ;  /* 0xfffffc0608157981 */ /* 0x000ea2000c1e1900 */
[----:B------:R-:W-:Y:S01]  /*05d0*/  R2UR UR15, R15 ;  /* 0x000000000f0f72ca */ /* 0x000fe200000e0000 */
[----:B------:R-:W-:-:S02]  /*05e0*/  IMAD.WIDE R10, R11, 0x4, R6 ;  /* 0x000000040b0a7825 */ /* 0x000fc400078e0206 */
[----:B------:R-:W3:Y:S04]  /*05f0*/  LDG.E R25, desc[UR8][R8.64+0x4] ;  /* 0x0000040808197981 */ /* 0x000ee8000c1e1900 */
[----:B------:R-:W4:Y:S04]  /*0600*/  LDG.E R23, desc[UR10][R10.64] ;  /* 0x0000000a0a177981 */ /* 0x000f28000c1e1900 */
[----:B------:R-:W5:Y:S04]  /*0610*/  LDG.E R12, desc[UR12][R8.64+0x8] ;  /* 0x0000080c080c7981 */ /* 0x000f68000c1e1900 */
[----:B------:R-:W5:Y:S04]  /*0620*/  LDG.E R20, desc[UR14][R10.64+0x4] ;  /* 0x0000040e0a147981 */ /* 0x000f68000c1e1900 */
[----:B------:R-:W5:Y:S04]  /*0630*/  LDG.E R17, desc[UR4][R8.64+0xc] ;  /* 0x00000c0408117981 */ /* 0x000f68000c1e1900 */
[----:B------:R-:W5:Y:S01]  /*0640*/  LDG.E R18, desc[UR6][R10.64+0x8] ;  /* 0x000008060a127981 */ /* 0x000f62000c1e1900 */
[----:B------:R-:W-:-:S02]  /*0650*/  R2UR UR16, R14 ;  /* 0x000000000e1072ca */ /* 0x000fc400000e0000 */
[----:B------:R-:W-:Y:S01]  /*0660*/  R2UR UR17, R15 ;  /* 0x000000000f1172ca */ /* 0x000fe200000e0000 */
[----:B--2---:R-:W-:-:S04]  /*0670*/  FFMA R24, R22, 4, -R21 ;  /* 0x4080000016187823 */ /* 0x004fc80000000815 */
[----:B---3--:R-:W-:Y:S01]  /*0680*/  FADD R24, R24, -R25 ;  /* 0x8000001918187221 */ /* 0x008fe20000000000 */
[----:B------:R-:W-:Y:S02]  /*0690*/  FFMA R21, R25, 4, -R22 ;  /* 0x4080000019157823 */ /* 0x000fe40000000816 */
[----:B------:R-:W2:Y:S01]  /*06a0*/  LDG.E R22, desc[UR4][R8.64+0x10] ;  /* 0x0000100408167981 */ /* 0x000ea2000c1e1900 */
[----:B----4-:R-:W-:-:S04]  /*06b0*/  FADD R24, R24, -R23 ;  /* 0x8000001718187221 */ /* 0x010fc80000000000 */
[----:B------:R-:W3:Y:S01]  /*06c0*/  LDG.E R23, desc[UR16][R8.64+0x20] ;  /* 0x0000201008177981 */ /* 0x000ee2000c1e1900 */
[----:B-----5:R-:W-:Y:S01]  /*06d0*/  FADD R21, R21, -R12 ;  /* 0x8000000c15157221 */ /* 0x020fe20000000000 */
[----:B------:R-:W-:Y:S01]  /*06e0*/  FADD R24, R24, R19 ;  /* 0x0000001318187221 */ /* 0x000fe20000000000 */
[----:B------:R-:W-:Y:S01]  /*06f0*/  FFMA R28, R12, 4, -R25 ;  /* 0x408000000c1c7823 */ /* 0x000fe20000000819 */
[----:B------:R-:W4:Y:S01]  /*0700*/  LDG.E R19, desc[UR14][R8.64+0x1c] ;  /* 0x00001c0e08137981 */ /* 0x000f22000c1e1900 */
[----:B------:R-:W-:-:S03]  /*0710*/  FADD R27, R21, -R20 ;  /* 0x80000014151b7221 */ /* 0x000fc60000000000 */
[----:B------:R-:W5:Y:S01]  /*0720*/  LDG.E R21, desc[UR8][R8.64+0x14] ;  /* 0x0000140808157981 */ /* 0x000f62000c1e1900 */
[----:B------:R-:W-:-:S03]  /*0730*/  FADD R27, R24, R27 ;  /* 0x0000001b181b7221 */ /* 0x000fc60000000000 */
[----:B------:R-:W3:Y:S01]  /*0740*/  LDG.E R24, desc[UR6][R10.64+0xc] ;  /* 0x00000c060a187981 */ /* 0x000ee2000c1e1900 */
[----:B------:R-:W-:-:S03]  /*0750*/  FADD R29, R28, -R17 ;  /* 0x800000111c1d7221 */ /* 0x000fc60000000000 */
[----:B------:R-:W4:Y:S01]  /*0760*/  LDG.E R25, desc[UR10][R10.64+0x10] ;  /* 0x0000100a0a197981 */ /* 0x000f22000c1e1900 */
[----:B------:R-:W-:-:S03]  /*0770*/  FADD R28, R29, -R18 ;  /* 0x800000121d1c7221 */ /* 0x000fc60000000000 */
[----:B------:R-:W4:Y:S04]  /*0780*/  LDG.E R20, desc[UR12][R8.64+0x18] ;  /* 0x0000180c08147981 */ /* 0x000f28000c1e1900 */
[----:B------:R-:W4:Y:S04]  /*0790*/  LDG.E R18, desc[UR4][R10.64+0x14] ;  /* 0x000014040a127981 */ /* 0x000f28000c1e1900 */
[----:B------:R-:W4:Y:S04]  /*07a0*/  LDG.E R8, desc[UR6][R10.64+0x18] ;  /* 0x000018060a087981 */ /* 0x000f28000c1e1900 */
[----:B------:R-:W4:Y:S01]  /*07b0*/  LDG.E R9, desc[UR8][R10.64+0x1c] ;  /* 0x00001c080a097981 */ /* 0x000f22000c1e1900 */
[----:B------:R-:W-:Y:S01]  /*07c0*/  FFMA R29, R17, 4, -R12 ;  /* 0x40800000111d7823 */ /* 0x000fe2000000080c */
[----:B------:R-:W-:Y:S01]  /*07d0*/  FADD R27, R27, R28 ;  /* 0x0000001c1b1b7221 */ /* 0x000fe20000000000 */
[----:B------:R-:W-:-:S05]  /*07e0*/  VIADD R16, R16, 0x8 ;  /* 0x0000000810107836 */ /* 0x000fca0000000000 */
[----:B------:R-:W-:Y:S02]  /*07f0*/  ISETP.NE.AND P0, PT, R16, RZ, PT ;  /* 0x000000ff1000720c */ /* 0x000fe40003f05270 */
[----:B------:R-:W-:Y:S01]  /*0800*/  IADD3 R13, PT, PT, R13, 0x8, RZ ;  /* 0x000000080d0d7810 */ /* 0x000fe20007ffe0ff */
[----:B--2---:R-:W-:Y:S01]  /*0810*/  FFMA R12, R22, 4, -R17 ;  /* 0x40800000160c7823 */ /* 0x004fe20000000811 */
[----:B------:R-:W-:-:S03]  /*0820*/  FADD R29, R29, -R22 ;  /* 0x800000161d1d7221 */ /* 0x000fc60000000000 */
[----:B-----5:R-:W-:Y:S01]  /*0830*/  FADD R12, R12, -R21 ;  /* 0x800000150c0c7221 */ /* 0x020fe20000000000 */
[----:B------:R-:W-:Y:S01]  /*0840*/  FFMA R17, R21, 4, -R22 ;  /* 0x4080000015117823 */ /* 0x000fe20000000816 */
[----:B---3--:R-:W-:Y:S02]  /*0850*/  FADD R24, R29, -R24 ;  /* 0x800000181d187221 */ /* 0x008fe40000000000 */
[----:B----4-:R-:W-:Y:S02]  /*0860*/  FADD R25, R12, -R25 ;  /* 0x800000190c197221 */ /* 0x010fe40000000000 */
[----:B------:R-:W-:Y:S01]  /*0870*/  FADD R24, R27, R24 ;  /* 0x000000181b187221 */ /* 0x000fe20000000000 */
[--C-:B------:R-:W-:Y:S01]  /*0880*/  FADD R17, R17, -R20.reuse ;  /* 0x8000001411117221 */ /* 0x100fe20000000000 */
[----:B------:R-:W-:Y:S01]  /*0890*/  FFMA R12, R20, 4, -R21 ;  /* 0x40800000140c7823 */ /* 0x000fe20000000815 */
[----:B------:R-:W-:Y:S01]  /*08a0*/  FFMA R20, R19, 4, -R20 ;  /* 0x4080000013147823 */ /* 0x000fe20000000814 */
[----:B------:R-:W-:Y:S01]  /*08b0*/  FADD R24, R24, R25 ;  /* 0x0000001918187221 */ /* 0x000fe20000000000 */
[----:B------:R-:W-:Y:S01]  /*08c0*/  FADD R17, R17, -R18 ;  /* 0x8000001211117221 */ /* 0x000fe20000000000 */
[----:B------:R-:W-:Y:S01]  /*08d0*/  FADD R19, R12, -R19 ;  /* 0x800000130c137221 */ /* 0x000fe20000000000 */
[----:B------:R-:W-:-:S02]  /*08e0*/  FADD R20, R20, -R23 ;  /* 0x8000001714147221 */ /* 0x000fc40000000000 */
[----:B------:R-:W-:Y:S01]  /*08f0*/  FADD R17, R24, R17 ;  /* 0x0000001118117221 */ /* 0x000fe20000000000 */
[----:B------:R-:W-:Y:S01]  /*0900*/  FADD R8, R19, -R8 ;  /* 0x8000000813087221 */ /* 0x000fe20000000000 */
[----:B------:R-:W-:-:S03]  /*0910*/  FADD R9, R20, -R9 ;  /* 0x8000000914097221 */ /* 0x000fc60000000000 */
[----:B------:R-:W-:-:S04]  /*0920*/  FADD R8, R17, R8 ;  /* 0x0000000811087221 */ /* 0x000fc80000000000 */
[----:B------:R-:W-:Y:S01]  /*0930*/  FADD R19, R8, R9 ;  /* 0x0000000908137221 */ /* 0x000fe20000000000 */
[----:B------:R-:W-:Y:S06]  /*0940*/  @P0 BRA `(.L_x_33) ;  /* 0xfffffff800e40947 */ /* 0x000fec000383ffff */
[----:B------:R-:W-:Y:S05]  /*0950*/  BSYNC.RECONVERGENT B3 ;  /* 0x0000000000037941 */ /* 0x000fea0003800200 */
.L_x_32:
[----:B------:R-:W-:-:S07]  /*0960*/  VIADD R13, R13, 0x1 ;  /* 0x000000010d0d7836 */ /* 0x000fce0000000000 */
.L_x_31:
[----:B------:R-:W-:Y:S05]  /*0970*/  BSYNC.RECONVERGENT B2 ;  /* 0x0000000000027941 */ /* 0x000fea0003800200 */
.L_x_30:
[----:B------:R-:W-:-:S13]  /*0980*/  ISETP.NE.AND P0, PT, R26, RZ, PT ;  /* 0x000000ff1a00720c */ /* 0x000fda0003f05270 */
[----:B------:R-:W-:Y:S05]  /*0990*/  @!P0 BRA `(.L_x_29) ;  /* 0x0000000400908947 */ /* 0x000fea0003800000 */
[----:B------:R-:W-:Y:S01]  /*09a0*/  ISETP.GE.U32.AND P0, PT, R26, 0x4, PT ;  /* 0x000000041a00780c */ /* 0x000fe20003f06070 */
[----:B------:R-:W-:Y:S01]  /*09b0*/  BSSY.RECONVERGENT B2, `(.L_x_34) ;  /* 0x000002f000027945 */ /* 0x000fe20003800200 */
[----:B------:R-:W-:-:S04]  /*09c0*/  LOP3.LUT R27, R0, 0x3, RZ, 0xc0, !PT ;  /* 0x00000003001b7812 */ /* 0x000fc800078ec0ff */
[----:B------:R-:W-:-:S07]  /*09d0*/  ISETP.NE.AND P1, PT, R27, RZ, PT ;  /* 0x000000ff1b00720c */ /* 0x000fce0003f25270 */
[----:B------:R-:W-:Y:S06]  /*09e0*/  @!P0 BRA `(.L_x_35) ;  /* 0x0000000000ac8947 */ /* 0x000fec0003800000 */
[C---:B------:R-:W-:Y:S01]  /*09f0*/  R2UR UR4, R14.reuse ;  /* 0x000000000e0472ca */ /* 0x040fe200000e0000 */
[----:B------:R-:W-:Y:S01]  /*0a00*/  IMAD.WIDE R10, R13, 0x4, R4 ;  /* 0x000000040d0a7825 */ /* 0x000fe200078e0204 */
[C---:B------:R-:W-:Y:S02]  /*0a10*/  R2UR UR5, R15.reuse ;  /* 0x000000000f0572ca */ /* 0x040fe400000e0000 */
[C---:B------:R-:W-:Y:S02]  /*0a20*/  R2UR UR6, R14.reuse ;  /* 0x000000000e0672ca */ /* 0x040fe400000e0000 */
[C---:B------:R-:W-:Y:S02]  /*0a30*/  R2UR UR7, R15.reuse ;  /* 0x000000000f0772ca */ /* 0x040fe400000e0000 */
[----:B------:R-:W-:Y:S02]  /*0a40*/  R2UR UR8, R14 ;  /* 0x000000000e0872ca */ /* 0x000fe400000e0000 */
[----:B------:R-:W-:-:S02]  /*0a50*/  R2UR UR9, R15 ;  /* 0x000000000f0972ca */ /* 0x000fc400000e0000 */
[C---:B------:R-:W-:Y:S02]  /*0a60*/  R2UR UR10, R14.reuse ;  /* 0x000000000e0a72ca */ /* 0x040fe400000e0000 */
[C---:B------:R-:W-:Y:S01]  /*0a70*/  R2UR UR11, R15.reuse ;  /* 0x000000000f0b72ca */ /* 0x040fe200000e0000 */
[----:B------:R-:W2:Y:S01]  /*0a80*/  LDG.E R24, desc[UR4][R10.64] ;  /* 0x000000040a187981 */ /* 0x000ea2000c1e1900 */
[C---:B------:R-:W-:Y:S02]  /*0a90*/  R2UR UR12, R14.reuse ;  /* 0x000000000e0c72ca */ /* 0x040fe400000e0000 */
[C---:B------:R-:W-:Y:S01]  /*0aa0*/  R2UR UR13, R15.reuse ;  /* 0x000000000f0d72ca */ /* 0x040fe200000e0000 */
[----:B------:R-:W2:Y:S01]  /*0ab0*/  LDG.E R23, desc[UR6][R10.64+-0x4] ;  /* 0xfffffc060a177981 */ /* 0x000ea2000c1e1900 */
[C---:B------:R-:W-:Y:S02]  /*0ac0*/  R2UR UR14, R14.reuse ;  /* 0x000000000e0e72ca */ /* 0x040fe400000e0000 */
[----:B------:R-:W-:Y:S01]  /*0ad0*/  R2UR UR15, R15 ;  /* 0x000000000f0f72ca */ /* 0x000fe200000e0000 */
[----:B------:R-:W-:Y:S01]  /*0ae0*/  IMAD.WIDE R8, R13, 0x4, R6 ;  /* 0x000000040d087825 */ /* 0x000fe200078e0206 */
[----:B------:R-:W3:Y:S01]  /*0af0*/  LDG.E R21, desc[UR8][R10.64+0x4] ;  /* 0x000004080a157981 */ /* 0x000ee2000c1e1900 */
[----:B------:R-:W-:-:S02]  /*0b00*/  R2UR UR16, R14 ;  /* 0x000000000e1072ca */ /* 0x000fc400000e0000 */
[----:B------:R-:W-:Y:S01]  /*0b10*/  R2UR UR17, R15 ;  /* 0x000000000f1172ca */ /* 0x000fe200000e0000 */
[----:B------:R-:W4:Y:S04]  /*0b20*/  LDG.E R25, desc[UR10][R8.64] ;  /* 0x0000000a08197981 */ /* 0x000f28000c1e1900 */
[----:B------:R-:W5:Y:S04]  /*0b30*/  LDG.E R12, desc[UR12][R10.64+0x8] ;  /* 0x0000080c0a0c7981 */ /* 0x000f68000c1e1900 */
[----:B------:R-:W5:Y:S04]  /*0b40*/  LDG.E R17, desc[UR4][R10.64+0xc] ;  /* 0x00000c040a117981 */ /* 0x000f68000c1e1900 */
[----:B------:R-:W5:Y:S04]  /*0b50*/  LDG.E R16, desc[UR14][R8.64+0x4] ;  /* 0x0000040e08107981 */ /* 0x000f68000c1e1900 */
[----:B------:R0:W5:Y:S04]  /*0b60*/  LDG.E R18, desc[UR8][R10.64+0x10] ;  /* 0x000010080a127981 */ /* 0x000168000c1e1900 */
[----:B------:R-:W5:Y:S04]  /*0b70*/  LDG.E R20, desc[UR6][R8.64+0x8] ;  /* 0x0000080608147981 */ /* 0x000f68000c1e1900 */
[----:B------:R-:W5:Y:S01]  /*0b80*/  LDG.E R22, desc[UR16][R8.64+0xc] ;  /* 0x00000c1008167981 */ /* 0x000f62000c1e1900 */
[----:B------:R-:W-:Y:S01]  /*0b90*/  IADD3 R13, PT, PT, R13, 0x4, RZ ;  /* 0x000000040d0d7810 */ /* 0x000fe20007ffe0ff */
[----:B--2---:R-:W-:-:S04]  /*0ba0*/  FFMA R26, R24, 4, -R23 ;  /* 0x40800000181a7823 */ /* 0x004fc80000000817 */
[----:B---3--:R-:W-:Y:S01]  /*0bb0*/  FADD R26, R26, -R21 ;  /* 0x800000151a1a7221 */ /* 0x008fe20000000000 */
[----:B------:R-:W-:-:S03]  /*0bc0*/  FFMA R23, R21, 4, -R24 ;  /* 0x4080000015177823 */ /* 0x000fc60000000818 */
[----:B----4-:R-:W-:Y:S01]  /*0bd0*/  FADD R26, R26, -R25 ;  /* 0x800000191a1a7221 */ /* 0x010fe20000000000 */
[----:B-----5:R-:W-:Y:S01]  /*0be0*/  FADD R23, R23, -R12 ;  /* 0x8000000c17177221 */ /* 0x020fe20000000000 */
[----:B------:R-:W-:Y:S02]  /*0bf0*/  FFMA R24, R12, 4, -R21 ;  /* 0x408000000c187823 */ /* 0x000fe40000000815 */
[----:B------:R-:W-:Y:S01]  /*0c00*/  FADD R26, R19, R26 ;  /* 0x0000001a131a7221 */ /* 0x000fe20000000000 */
[----:B0-----:R-:W-:Y:S01]  /*0c10*/  FFMA R11, R17, 4, -R12 ;  /* 0x40800000110b7823 */ /* 0x001fe2000000080c */
[----:B------:R-:W-:Y:S01]  /*0c20*/  FADD R17, R24, -R17 ;  /* 0x8000001118117221 */ /* 0x000fe20000000000 */
[----:B------:R-:W-:-:S04]  /*0c30*/  FADD R23, R23, -R16 ;  /* 0x8000001017177221 */ /* 0x000fc80000000000 */
[----:B------:R-:W-:Y:S01]  /*0c40*/  FADD R23, R26, R23 ;  /* 0x000000171a177221 */ /* 0x000fe20000000000 */
[----:B------:R-:W-:Y:S01]  /*0c50*/  FADD R11, R11, -R18 ;  /* 0x800000120b0b7221 */ /* 0x000fe20000000000 */
[----:B------:R-:W-:-:S03]  /*0c60*/  FADD R20, R17, -R20 ;  /* 0x8000001411147221 */ /* 0x000fc60000000000 */
[----:B------:R-:W-:Y:S01]  /*0c70*/  FADD R11, R11, -R22 ;  /* 0x800000160b0b7221 */ /* 0x000fe20000000000 */
[----:B------:R-:W-:-:S04]  /*0c80*/  FADD R20, R23, R20 ;  /* 0x0000001417147221 */ /* 0x000fc80000000000 */
[----:B------:R-:W-:-:S07]  /*0c90*/  FADD R19, R20, R11 ;  /* 0x0000000b14137221 */ /* 0x000fce0000000000 */
.L_x_35:
[----:B------:R-:W-:Y:S05]  /*0ca0*/  BSYNC.RECONVERGENT B2 ;  /* 0x0000000000027941 */ /* 0x000fea0003800200 */
.L_x_34:
[----:B------:R-:W-:Y:S05]  /*0cb0*/  @!P1 BRA `(.L_x_29) ;  /* 0x0000000000c89947 */ /* 0x000fea0003800000 */
[----:B------:R-:W-:Y:S02]  /*0cc0*/  ISETP.NE.AND P0, PT, R27, 0x1, PT ;  /* 0x000000011b00780c */ /* 0x000fe40003f05270 */
[----:B------:R-:W-:-:S04]  /*0cd0*/  LOP3.LUT R0, R0, 0x1, RZ, 0xc0, !PT ;  /* 0x0000000100007812 */ /* 0x000fc800078ec0ff */
[----:B------:R-:W-:-:S07]  /*0ce0*/  ISETP.NE.U32.AND P1, PT, R0, 0x1, PT ;  /* 0x000000010000780c */ /* 0x000fce0003f25070 */
[C---:B------:R-:W-:Y:S01]  /*0cf0*/  @P0 R2UR UR4, R14.reuse ;  /* 0x000000000e0402ca */ /* 0x040fe200000e0000 */
[----:B------:R-:W-:Y:S01]  /*0d00*/  @P0 IMAD.WIDE R22, R13, 0x4, R4 ;  /* 0x000000040d160825 */ /* 0x000fe200078e0204 */
[----:B------:R-:W-:Y:S02]  /*0d10*/  @P0 R2UR UR5, R15 ;  /* 0x000000000f0502ca */ /* 0x000fe400000e0000 */
[C---:B------:R-:W-:Y:S01]  /*0d20*/  @P0 R2UR UR6, R14.reuse ;  /* 0x000000000e0602ca */ /* 0x040fe200000e0000 */
[----:B------:R-:W-:Y:S01]  /*0d30*/  @P0 IMAD.WIDE R10, R13, 0x4, R6 ;  /* 0x000000040d0a0825 */ /* 0x000fe200078e0206 */
[----:B------:R-:W-:Y:S02]  /*0d40*/  @P0 R2UR UR7, R15 ;  /* 0x000000000f0702ca */ /* 0x000fe400000e0000 */
[----:B------:R-:W-:Y:S01]  /*0d50*/  @P0 R2UR UR8, R14 ;  /* 0x000000000e0802ca */ /* 0x000fe200000e0000 */
[----:B------:R-:W-:Y:S01]  /*0d60*/  @P0 VIADD R13, R13, 0x2 ;  /* 0x000000020d0d0836 */ /* 0x000fe20000000000 */
[----:B------:R-:W-:-:S02]  /*0d70*/  @P0 R2UR UR9, R15 ;  /* 0x000000000f0902ca */ /* 0x000fc400000e0000 */
[C---:B------:R-:W-:Y:S02]  /*0d80*/  @P0 R2UR UR10, R14.reuse ;  /* 0x000000000e0a02ca */ /* 0x040fe400000e0000 */
[C---:B------:R-:W-:Y:S01]  /*0d90*/  @P0 R2UR UR11, R15.reuse ;  /* 0x000000000f0b02ca */ /* 0x040fe200000e0000 */
[----:B------:R-:W2:Y:S01]  /*0da0*/  @P0 LDG.E R25, desc[UR4][R22.64] ;  /* 0x0000000416190981 */ /* 0x000ea2000c1e1900 */
[C---:B------:R-:W-:Y:S02]  /*0db0*/  @P0 R2UR UR12, R14.reuse ;  /* 0x000000000e0c02ca */ /* 0x040fe400000e0000 */
[C---:B------:R-:W-:Y:S01]  /*0dc0*/  @P0 R2UR UR13, R15.reuse ;  /* 0x000000000f0d02ca */ /* 0x040fe200000e0000 */
[----:B------:R-:W2:Y:S01]  /*0dd0*/  @P0 LDG.E R24, desc[UR6][R22.64+-0x4] ;  /* 0xfffffc0616180981 */ /* 0x000ea2000c1e1900 */
[----:B------:R-:W-:Y:S02]  /*0de0*/  @!P1 R2UR UR16, R14 ;  /* 0x000000000e1092ca */ /* 0x000fe400000e0000 */
[----:B------:R-:W-:-:S02]  /*0df0*/  @!P1 R2UR UR17, R15 ;  /* 0x000000000f1192ca */ /* 0x000fc400000e0000 */
[C---:B------:R-:W-:Y:S02]  /*0e00*/  @!P1 R2UR UR18, R14.reuse ;  /* 0x000000000e1292ca */ /* 0x040fe400000e0000 */
[C---:B------:R-:W-:Y:S02]  /*0e10*/  @!P1 R2UR UR19, R15.reuse ;  /* 0x000000000f1392ca */ /* 0x040fe400000e0000 */
[C---:B------:R-:W-:Y:S02]  /*0e20*/  @P0 R2UR UR14, R14.reuse ;  /* 0x000000000e0e02ca */ /* 0x040fe400000e0000 */
[C---:B------:R-:W-:Y:S02]  /*0e30*/  @P0 R2UR UR15, R15.reuse ;  /* 0x000000000f0f02ca */ /* 0x040fe400000e0000 */
[C---:B------:R-:W-:Y:S02]  /*0e40*/  @!P1 R2UR UR20, R14.reuse ;  /* 0x000000000e1492ca */ /* 0x040fe400000e0000 */
[----:B------:R-:W-:Y:S01]  /*0e50*/  @!P1 R2UR UR21, R15 ;  /* 0x000000000f1592ca */ /* 0x000fe200000e0000 */
[----:B------:R-:W-:Y:S01]  /*0e60*/  @!P1 IMAD.WIDE R8, R13, 0x4, R4 ;  /* 0x000000040d089825 */ /* 0x000fe200078e0204 */
[----:B------:R-:W-:Y:S01]  /*0e70*/  @!P1 R2UR UR4, R14 ;  /* 0x000000000e0492ca */ /* 0x000fe200000e0000 */
[----:B------:R-:W3:Y:S01]  /*0e80*/  @P0 LDG.E R0, desc[UR8][R22.64+0x4] ;  /* 0x0000040816000981 */ /* 0x000ee2000c1e1900 */
[----:B------:R-:W-:Y:S01]  /*0e90*/  @!P1 R2UR UR5, R15 ;  /* 0x000000000f0592ca */ /* 0x000fe200000e0000 */
[----:B------:R-:W-:-:S02]  /*0ea0*/  @!P1 IMAD.WIDE R12, R13, 0x4, R6 ;  /* 0x000000040d0c9825 */ /* 0x000fc400078e0206 */
[----:B------:R-:W4:Y:S04]  /*0eb0*/  @P0 LDG.E R26, desc[UR12][R22.64+0x8] ;  /* 0x0000080c161a0981 */ /* 0x000f28000c1e1900 */
[----:B------:R-:W5:Y:S04]  /*0ec0*/  @P0 LDG.E R20, desc[UR10][R10.64] ;  /* 0x0000000a0a140981 */ /* 0x000f68000c1e1900 */
[----:B------:R-:W5:Y:S04]  /*0ed0*/  @!P1 LDG.E R16, desc[UR16][R8.64] ;  /* 0x0000001008109981 */ /* 0x000f68000c1e1900 */
[----:B------:R-:W5:Y:S04]  /*0ee0*/  @!P1 LDG.E R17, desc[UR18][R8.64+-0x4] ;  /* 0xfffffc1208119981 */ /* 0x000f68000c1e1900 */
[----:B------:R-:W5:Y:S04]  /*0ef0*/  @P0 LDG.E R18, desc[UR14][R10.64+0x4] ;  /* 0x0000040e0a120981 */ /* 0x000f68000c1e1900 */
[----:B------:R-:W5:Y:S04]  /*0f00*/  @!P1 LDG.E R21, desc[UR20][R8.64+0x4] ;  /* 0x0000041408159981 */ /* 0x000f68000c1e1900 */
[----:B------:R-:W5:Y:S01]  /*0f10*/  @!P1 LDG.E R13, desc[UR4][R12.64] ;  /* 0x000000040c0d9981 */ /* 0x000f62000c1e1900 */
[----:B--2---:R-:W-:Y:S01]  /*0f20*/  @P0 FFMA R27, R25, 4, -R24 ;  /* 0x40800000191b0823 */ /* 0x004fe20000000818 */
[----:B---3--:R-:W-:-:S03]  /*0f30*/  @P0 FFMA R25, R0, 4, -R25 ;  /* 0x4080000000190823 */ /* 0x008fc60000000819 */
[----:B------:R-:W-:Y:S01]  /*0f40*/  @P0 FADD R27, R27, -R0 ;  /* 0x800000001b1b0221 */ /* 0x000fe20000000000 */
[----:B----4-:R-:W-:-:S03]  /*0f50*/  @P0 FADD R25, R25, -R26 ;  /* 0x8000001a19190221 */ /* 0x010fc60000000000 */
[----:B-----5:R-:W-:-:S04]  /*0f60*/  @P0 FADD R20, R27, -R20 ;  /* 0x800000141b140221 */ /* 0x020fc80000000000 */
[----:B------:R-:W-:Y:S01]  /*0f70*/  @P0 FADD R20, R19, R20 ;  /* 0x0000001413140221 */ /* 0x000fe20000000000 */
[----:B------:R-:W-:Y:S01]  /*0f80*/  @!P1 FFMA R16, R16, 4, -R17 ;  /* 0x4080000010109823 */ /* 0x000fe20000000811 */
[----:B------:R-:W-:-:S03]  /*0f90*/  @P0 FADD R25, R25, -R18 ;  /* 0x8000001219190221 */ /* 0x000fc60000000000 */
[----:B------:R-:W-:Y:S01]  /*0fa0*/  @!P1 FADD R16, R16, -R21 ;  /* 0x8000001510109221 */ /* 0x000fe20000000000 */
[----:B------:R-:W-:-:S03]  /*0fb0*/  @P0 FADD R19, R20, R25 ;  /* 0x0000001914130221 */ /* 0x000fc60000000000 */
[----:B------:R-:W-:-:S04]  /*0fc0*/  @!P1 FADD R16, R16, -R13 ;  /* 0x8000000d10109221 */ /* 0x000fc80000000000 */
[----:B------:R-:W-:-:S07]  /*0fd0*/  @!P1 FADD R19, R19, R16 ;  /* 0x0000001013139221 */ /* 0x000fce0000000000 */
.L_x_29:
[----:B------:R-:W-:Y:S05]  /*0fe0*/  BSYNC.RECONVERGENT B0 ;  /* 0x0000000000007941 */ /* 0x000fea0003800200 */
.L_x_28:
[C---:B------:R-:W-:Y:S01]  /*0ff0*/  R2UR UR4, R14.reuse ;  /* 0x000000000e0472ca */ /* 0x040fe200000e0000 */
[----:B------:R-:W-:Y:S01]  /*1000*/  IMAD.WIDE R4, R3, 0x4, R4 ;  /* 0x0000000403047825 */ /* 0x000fe200078e0204 */
[C---:B------:R-:W-:Y:S02]  /*1010*/  R2UR UR5, R15.reuse ;  /* 0x000000000f0572ca */ /* 0x040fe400000e0000 */
[----:B------:R-:W-:Y:S01]  /*1020*/  R2UR UR6, R14 ;  /* 0x000000000e0672ca */ /* 0x000fe200000e0000 */
[----:B------:R-:W-:Y:S01]  /*1030*/  IMAD.WIDE R6, R2, 0x4, R6 ;  /* 0x0000000402067825 */ /* 0x000fe200078e0206 */
[C---:B------:R-:W-:Y:S02]  /*1040*/  R2UR UR7, R15.reuse ;  /* 0x000000000f0772ca */ /* 0x040fe400000e0000 */
[----:B------:R-:W-:Y:S02]  /*1050*/  R2UR UR8, R14 ;  /* 0x000000000e0872ca */ /* 0x000fe400000e0000 */
[----:B------:R-:W-:-:S05]  /*1060*/  R2UR UR9, R15 ;  /* 0x000000000f0972ca */ /* 0x000fca00000e0000 */
[----:B------:R-:W2:Y:S04]  /*1070*/  LDG.E R0, desc[UR4][R4.64+-0x4] ;  /* 0xfffffc0404007981 */ /* 0x000ea8000c1e1900 */
[----:B------:R-:W2:Y:S04]  /*1080*/  LDG.E R3, desc[UR6][R4.64+-0x8] ;  /* 0xfffff80604037981 */ /* 0x000ea8000c1e1900 */
[----:B------:R-:W3:Y:S01]  /*1090*/  LDG.E R7, desc[UR8][R6.64] ;  /* 0x0000000806077981 */ /* 0x000ee2000c1e1900 */
[----:B--2---:R-:W-:-:S04]  /*10a0*/  FFMA R0, R0, 4, -R3 ;  /* 0x4080000000007823 */ /* 0x004fc80000000803 */
[----:B---3--:R-:W-:-:S04]  /*10b0*/  FADD R0, R0, -R7 ;  /* 0x8000000700007221 */ /* 0x008fc80000000000 */
[----:B------:R-:W-:Y:S01]  /*10c0*/  FADD R19, R0, R19 ;  /* 0x0000001300137221 */ /* 0x000fe20000000000 */
[----:B------:R-:W-:Y:S06]  /*10d0*/  BRA `(.L_x_26) ;  /* 0x0000000800b47947 */ /* 0x000fec0003800000 */
.L_x_27:
[----:B------:R-:W1:Y:S01]  /*10e0*/  LDC.64 R6, c[0x0][0x380] ;  /* 0x0000e000ff067b82 */ /* 0x000e620000000a00 */
[----:B0-----:R-:W-:Y:S01]  /*10f0*/  R2UR UR4, R14 ;  /* 0x000000000e0472ca */ /* 0x001fe200000e0000 */
[----:B------:R-:W-:Y:S01]  /*1100*/  IMAD R4, R2, R3, RZ ;  /* 0x0000000302047224 */ /* 0x000fe200078e02ff */
[C---:B------:R-:W-:Y:S02]  /*1110*/  R2UR UR5, R15.reuse ;  /* 0x000000000f0572ca */ /* 0x040fe400000e0000 */
[C---:B------:R-:W-:Y:S02]  /*1120*/  R2UR UR6, R14.reuse ;  /* 0x000000000e0672ca */ /* 0x040fe400000e0000 */
[C---:B------:R-:W-:Y:S02]  /*1130*/  R2UR UR7, R15.reuse ;  /* 0x000000000f0772ca */ /* 0x040fe400000e0000 */
[----:B------:R-:W-:Y:S02]  /*1140*/  R2UR UR8, R14 ;  /* 0x000000000e0872ca */ /* 0x000fe400000e0000 */
[----:B------:R-:W-:-:S02]  /*1150*/  R2UR UR9, R15 ;  /* 0x000000000f0972ca */ /* 0x000fc400000e0000 */
[----:B------:R-:W-:Y:S02]  /*1160*/  IADD3 R9, PT, PT, R4, -R3, RZ ;  /* 0x8000000304097210 */ /* 0x000fe40007ffe0ff */
[----:B------:R-:W-:Y:S02]  /*1170*/  R2UR UR10, R14 ;  /* 0x000000000e0a72ca */ /* 0x000fe400000e0000 */
[----:B------:R-:W-:Y:S01]  /*1180*/  R2UR UR11, R15 ;  /* 0x000000000f0b72ca */ /* 0x000fe200000e0000 */
[----:B-1----:R-:W-:-:S04]  /*1190*/  IMAD.WIDE R4, R4, 0x4, R6 ;  /* 0x0000000404047825 */ /* 0x002fc800078e0206 */
[----:B------:R-:W-:Y:S01]  /*11a0*/  IMAD.WIDE R6, R9, 0x4, R6 ;  /* 0x0000000409067825 */ /* 0x000fe200078e0206 */
[----:B------:R-:W2:Y:S04]  /*11b0*/  LDG.E R0, desc[UR4][R4.64] ;  /* 0x0000000404007981 */ /* 0x000ea8000c1e1900 */
[----:B------:R-:W2:Y:S01]  /*11c0*/  LDG.E R11, desc[UR6][R4.64+0x4] ;  /* 0x00000406040b7981 */ /* 0x000ea2000c1e1900 */
[----:B------:R-:W-:-:S03]  /*11d0*/  IMAD.WIDE R8, R3, 0x4, R4 ;  /* 0x0000000403087825 */ /* 0x000fc600078e0204 */
[----:B------:R-:W3:Y:S04]  /*11e0*/  LDG.E R13, desc[UR8][R6.64] ;  /* 0x00000008060d7981 */ /* 0x000ee8000c1e1900 */
[----:B------:R-:W4:Y:S01]  /*11f0*/  LDG.E R19, desc[UR10][R8.64] ;  /* 0x0000000a08137981 */ /* 0x000f22000c1e1900 */
[----:B------:R-:W-:Y:S01]  /*1200*/  ISETP.GE.AND P0, PT, R3, 0x3, PT ;  /* 0x000000030300780c */ /* 0x000fe20003f06270 */
[----:B--2---:R-:W-:-:S04]  /*1210*/  FFMA R0, R0, 4, -R11 ;  /* 0x4080000000007823 */ /* 0x004fc8000000080b */
[----:B---3--:R-:W-:-:S04]  /*1220*/  FADD R0, R0, -R13 ;  /* 0x8000000d00007221 */ /* 0x008fc80000000000 */
[----:B----4-:R-:W-:-:S04]  /*1230*/  FADD R19, R0, -R19 ;  /* 0x8000001300137221 */ /* 0x010fc80000000000 */
[----:B------:R-:W-:Y:S01]  /*1240*/  FADD R19, RZ, R19 ;  /* 0x00000013ff137221 */ /* 0x000fe20000000000 */
[----:B------:R-:W-:Y:S06]  /*1250*/  @!P0 BRA `(.L_x_36) ;  /* 0x0000000800108947 */ /* 0x000fec0003800000 */
[C---:B------:R-:W-:Y:S01]  /*1260*/  VIADD R0, R3.reuse, 0xfffffffd ;  /* 0xfffffffd03007836 */ /* 0x040fe20000000000 */
[----:B------:R-:W-:Y:S01]  /*1270*/  IADD3 R18, PT, PT, R3, -0x2, RZ ;  /* 0xfffffffe03127810 */ /* 0x000fe20007ffe0ff */
[----:B------:R-:W-:-:S03]  /*1280*/  IMAD.MOV.U32 R23, RZ, RZ, 0x1 ;  /* 0x00000001ff177424 */ /* 0x000fc600078e00ff */
[----:B------:R-:W-:Y:S02]  /*1290*/  ISETP.GE.U32.AND P0, PT, R0, 0x3, PT ;  /* 0x000000030000780c */ /* 0x000fe40003f06070 */
[----:B------:R-:W-:-:S11]  /*12a0*/  LOP3.LUT R26, R18, 0x3, RZ, 0xc0, !PT ;  /* 0x00000003121a7812 */ /* 0x000fd600078ec0ff */
[----:B------:R-:W-:Y:S05]  /*12b0*/  @!P0 BRA `(.L_x_37) ;  /* 0x0000000000f08947 */ /* 0x000fea0003800000 */
[----:B------:R-:W-:Y:S01]  /*12c0*/  LOP3.LUT R18, R18, 0xfffffffc, RZ, 0xc0, !PT ;  /* 0xfffffffc12127812 */ /* 0x000fe200078ec0ff */
[----:B------:R-:W-:Y:S01]  /*12d0*/  BSSY.RECONVERGENT B0, `(.L_x_38) ;  /* 0x0000039000007945 */ /* 0x000fe20003800200 */
[----:B------:R-:W-:-:S03]  /*12e0*/  MOV R16, RZ ;  /* 0x000000ff00107202 */ /* 0x000fc60000000f00 */
[----:B------:R-:W-:-:S07]  /*12f0*/  IMAD.MOV R18, RZ, RZ, -R18 ;  /* 0x000000ffff127224 */ /* 0x000fce00078e0a12 */
.L_x_39:
[C---:B------:R-:W-:Y:S02]  /*1300*/  R2UR UR4, R14.reuse ;  /* 0x000000000e0472ca */ /* 0x040fe400000e0000 */
[C---:B------:R-:W-:Y:S02]  /*1310*/  R2UR UR5, R15.reuse ;  /* 0x000000000f0572ca */ /* 0x040fe400000e0000 */
[----:B------:R-:W-:Y:S02]  /*1320*/  R2UR UR8, R14 ;  /* 0x000000000e0872ca */ /* 0x000fe400000e0000 */
        /* <DEDUP_REMOVED lines=19> */
[----:B------:R0:W5:Y:S02]  /*1460*/  LDG.E R20, desc[UR6][R12.64+0xc] ;  /* 0x00000c060c147981 */ /* 0x000164000c1e1900 */
[----:B0-----:R-:W-:-:S04]  /*1470*/  IMAD.WIDE.U32 R12, R3, 0x4, R10 ;  /* 0x00000004030c7825 */ /* 0x001fc800078e000a */
[----:B--2---:R-:W-:Y:S01]  /*1480*/  FFMA R27, R23, 4, -R28 ;  /* 0x40800000171b7823 */ /* 0x004fe2000000081c */
[----:B---3--:R-:W-:-:S03]  /*1490*/  FFMA R25, R28, 4, -R25 ;  /* 0x408000001c197823 */ /* 0x008fc60000000819 */
[----:B----4-:R-:W-:Y:S01]  /*14a0*/  FADD R27, R27, -R22 ;  /* 0x800000161b1b7221 */ /* 0x010fe20000000000 */
[----:B------:R-:W-:Y:S02]  /*14b0*/  FADD R28, R25, -R23 ;  /* 0x80000017191c7221 */ /* 0x000fe40000000000 */
[----:B------:R-:W2:Y:S01]  /*14c0*/  LDG.E R25, desc[UR8][R10.64+0x10] ;  /* 0x000010080a197981 */ /* 0x000ea2000c1e1900 */
[----:B-----5:R-:W-:-:S03]  /*14d0*/  FADD R24, R27, -R24 ;  /* 0x800000181b187221 */ /* 0x020fc60000000000 */
[----:B------:R-:W3:Y:S01]  /*14e0*/  LDG.E R27, desc[UR6][R10.64+0xc] ;  /* 0x00000c060a1b7981 */ /* 0x000ee2000c1e1900 */
[----:B------:R-:W-:-:S03]  /*14f0*/  FADD R21, R28, -R21 ;  /* 0x800000151c157221 */ /* 0x000fc60000000000 */
[----:B------:R-:W4:Y:S01]  /*1500*/  LDG.E R28, desc[UR4][R12.64] ;  /* 0x000000040c1c7981 */ /* 0x000f22000c1e1900 */
[----:B------:R-:W-:-:S03]  /*1510*/  FFMA R23, R22, 4, -R23 ;  /* 0x4080000016177823 */ /* 0x000fc60000000817 */
[----:B------:R-:W5:Y:S01]  /*1520*/  LDG.E R10, desc[UR8][R12.64+0xc] ;  /* 0x00000c080c0a7981 */ /* 0x000f62000c1e1900 */
[----:B---3--:R-:W-:Y:S01]  /*1530*/  FFMA R22, R27, 4, -R22 ;  /* 0x408000001b167823 */ /* 0x008fe20000000816 */
[----:B------:R-:W-:Y:S02]  /*1540*/  FADD R23, R23, -R27 ;  /* 0x8000001b17177221 */ /* 0x000fe40000000000 */
[----:B------:R-:W3:Y:S01]  /*1550*/  LDG.E R27, desc[UR4][R12.64+0x4] ;  /* 0x000004040c1b7981 */ /* 0x000ee2000c1e1900 */
[----:B----4-:R-:W-:-:S03]  /*1560*/  FADD R28, R21, -R28 ;  /* 0x8000001c151c7221 */ /* 0x010fc60000000000 */
[----:B------:R-:W4:Y:S01]  /*1570*/  LDG.E R21, desc[UR6][R12.64+0x8] ;  /* 0x000008060c157981 */ /* 0x000f22000c1e1900 */
[----:B------:R-:W-:Y:S02]  /*1580*/  VIADD R18, R18, 0x4 ;  /* 0x0000000412127836 */ /* 0x000fe40000000000 */
[----:B--2---:R-:W-:Y:S01]  /*1590*/  FADD R25, R22, -R25 ;  /* 0x8000001916197221 */ /* 0x004fe20000000000 */
[----:B------:R-:W-:Y:S02]  /*15a0*/  FADD R28, R28, R19 ;  /* 0x000000131c1c7221 */ /* 0x000fe40000000000 */
[----:B------:R-:W-:Y:S01]  /*15b0*/  ISETP.NE.AND P0, PT, R18, RZ, PT ;  /* 0x000000ff1200720c */ /* 0x000fe20003f05270 */
[----:B------:R-:W-:Y:S01]  /*15c0*/  FADD R0, R23, -R0 ;  /* 0x8000000017007221 */ /* 0x000fe20000000000 */
[----:B------:R-:W-:-:S04]  /*15d0*/  FADD R25, R25, -R20 ;  /* 0x8000001419197221 */ /* 0x000fc80000000000 */
[----:B-----5:R-:W-:Y:S01]  /*15e0*/  FADD R25, R25, -R10 ;  /* 0x8000000a19197221 */ /* 0x020fe20000000000 */
[----:B------:R-:W-:Y:S01]  /*15f0*/  IADD3 R16, PT, PT, R16, 0x4, RZ ;  /* 0x0000000410107810 */ /* 0x000fe20007ffe0ff */
[----:B---3--:R-:W-:-:S04]  /*1600*/  FADD R27, R24, -R27 ;  /* 0x8000001b181b7221 */ /* 0x008fc80000000000 */
[----:B------:R-:W-:Y:S01]  /*1610*/  FADD R27, R28, R27 ;  /* 0x0000001b1c1b7221 */ /* 0x000fe20000000000 */
[----:B----4-:R-:W-:-:S04]  /*1620*/  FADD R0, R0, -R21 ;  /* 0x8000001500007221 */ /* 0x010fc80000000000 */
[----:B------:R-:W-:-:S04]  /*1630*/  FADD R0, R27, R0 ;  /* 0x000000001b007221 */ /* 0x000fc80000000000 */
[----:B------:R-:W-:Y:S01]  /*1640*/  FADD R19, R0, R25 ;  /* 0x0000001900137221 */ /* 0x000fe20000000000 */
[----:B------:R-:W-:Y:S06]  /*1650*/  @P0 BRA `(.L_x_39) ;  /* 0xfffffffc00280947 */ /* 0x000fec000383ffff */
[----:B------:R-:W-:Y:S05]  /*1660*/  BSYNC.RECONVERGENT B0 ;  /* 0x0000000000007941 */ /* 0x000fea0003800200 */
.L_x_38:
[----:B------:R-:W-:-:S07]  /*1670*/  VIADD R23, R16, 0x1 ;  /* 0x0000000110177836 */ /* 0x000fce0000000000 */
.L_x_37:
[----:B------:R-:W-:-:S13]  /*1680*/  ISETP.NE.AND P0, PT, R26, RZ, PT ;  /* 0x000000ff1a00720c */ /* 0x000fda0003f05270 */
[----:B------:R-:W-:Y:S05]  /*1690*/  @!P0 BRA `(.L_x_36) ;  /* 0x0000000400008947 */ /* 0x000fea0003800000 */
[----:B------:R-:W-:Y:S02]  /*16a0*/  ISETP.NE.AND P0, PT, R26, 0x1, PT ;  /* 0x000000011a00780c */ /* 0x000fe40003f05270 */
[----:B------:R-:W-:-:S04]  /*16b0*/  LOP3.LUT R0, R3, 0x1, RZ, 0xc0, !PT ;  /* 0x0000000103007812 */ /* 0x000fc800078ec0ff */
[----:B------:R-:W-:-:S07]  /*16c0*/  ISETP.NE.U32.AND P1, PT, R0, 0x1, PT ;  /* 0x000000010000780c */ /* 0x000fce0003f25070 */
        /* <DEDUP_REMOVED lines=14> */
[----:B------:R-:W-:Y:S02]  /*17b0*/  R2UR UR12, R14 ;  /* 0x000000000e0c72ca */ /* 0x000fe400000e0000 */
[----:B------:R-:W-:-:S02]  /*17c0*/  R2UR UR13, R15 ;  /* 0x000000000f0d72ca */ /* 0x000fc400000e0000 */
[----:B------:R-:W-:Y:S02]  /*17d0*/  R2UR UR16, R14 ;  /* 0x000000000e1072ca */ /* 0x000fe400000e0000 */
[----:B------:R-:W-:Y:S01]  /*17e0*/  R2UR UR17, R15 ;  /* 0x000000000f1172ca */ /* 0x000fe200000e0000 */
[----:B------:R-:W-:Y:S01]  /*17f0*/  IMAD.WIDE R10, R23, 0x4, R6 ;  /* 0x00000004170a7825 */ /* 0x000fe200078e0206 */
[----:B------:R-:W3:Y:S03]  /*1800*/  LDG.E R27, desc[UR8][R12.64+0x4] ;  /* 0x000004080c1b7981 */ /* 0x000ee6000c1e1900 */
[----:B------:R-:W-:Y:S01]  /*1810*/  IMAD.WIDE.U32 R20, R3, 0x4, R12 ;  /* 0x0000000403147825 */ /* 0x000fe200078e000c */
[----:B------:R-:W4:Y:S04]  /*1820*/  LDG.E R0, desc[UR14][R12.64+0x8] ;  /* 0x0000080e0c007981 */ /* 0x000f28000c1e1900 */
[----:B------:R-:W5:Y:S04]  /*1830*/  LDG.E R18, desc[UR10][R10.64] ;  /* 0x0000000a0a127981 */ /* 0x000f68000c1e1900 */
[----:B------:R-:W5:Y:S04]  /*1840*/  LDG.E R22, desc[UR16][R10.64+0x4] ;  /* 0x000004100a167981 */ /* 0x000f68000c1e1900 */
[----:B------:R-:W5:Y:S04]  /*1850*/  LDG.E R29, desc[UR12][R20.64] ;  /* 0x0000000c141d7981 */ /* 0x000f68000c1e1900 */
[----:B------:R-:W5:Y:S01]  /*1860*/  LDG.E R24, desc[UR4][R20.64+0x4] ;  /* 0x0000040414187981 */ /* 0x000f62000c1e1900 */
[----:B------:R-:W-:Y:S01]  /*1870*/  IADD3 R23, PT, PT, R23, 0x2, RZ ;  /* 0x0000000217177810 */ /* 0x000fe20007ffe0ff */
[----:B--2---:R-:W-:Y:S01]  /*1880*/  FFMA R25, R16, 4, -R25 ;  /* 0x4080000010197823 */ /* 0x004fe20000000819 */
[----:B---3--:R-:W-:-:S03]  /*1890*/  FFMA R16, R27, 4, -R16 ;  /* 0x408000001b107823 */ /* 0x008fc60000000810 */
[----:B------:R-:W-:Y:S01]  /*18a0*/  FADD R25, R25, -R27 ;  /* 0x8000001b19197221 */ /* 0x000fe20000000000 */
[----:B----4-:R-:W-:-:S03]  /*18b0*/  FADD R0, R16, -R0 ;  /* 0x8000000010007221 */ /* 0x010fc60000000000 */
[----:B-----5:R-:W-:Y:S01]  /*18c0*/  FADD R18, R25, -R18 ;  /* 0x8000001219127221 */ /* 0x020fe20000000000 */
[----:B------:R-:W-:-:S03]  /*18d0*/  FADD R0, R0, -R22 ;  /* 0x8000001600007221 */ /* 0x000fc60000000000 */
[----:B------:R-:W-:Y:S01]  /*18e0*/  FADD R18, R18, -R29 ;  /* 0x8000001d12127221 */ /* 0x000fe20000000000 */
[----:B------:R-:W-:-:S03]  /*18f0*/  FADD R13, R0, -R24 ;  /* 0x80000018000d7221 */ /* 0x000fc60000000000 */
[----:B------:R-:W-:-:S04]  /*1900*/  FADD R18, R19, R18 ;  /* 0x0000001213127221 */ /* 0x000fc80000000000 */
[----:B------:R-:W-:-:S07]  /*1910*/  FADD R19, R18, R13 ;  /* 0x0000000d12137221 */ /* 0x000fce0000000000 */
.L_x_40:
[----:B------:R-:W-:Y:S05]  /*1920*/  @P1 BRA `(.L_x_36) ;  /* 0x00000000005c1947 */ /* 0x000fea0003800000 */
        /* <DEDUP_REMOVED lines=10> */
[----:B------:R-:W-:Y:S02]  /*19d0*/  R2UR UR12, R14 ;  /* 0x000000000e0c72ca */ /* 0x000fe400000e0000 */
[----:B------:R-:W-:Y:S01]  /*19e0*/  R2UR UR13, R15 ;  /* 0x000000000f0d72ca */ /* 0x000fe200000e0000 */
[----:B------:R-:W2:Y:S01]  /*19f0*/  LDG.E R21, desc[UR6][R10.64+-0x4] ;  /* 0xfffffc060a157981 */ /* 0x000ea2000c1e1900 */
[----:B------:R-:W-:-:S03]  /*1a00*/  IMAD.WIDE R6, R23, 0x4, R6 ;  /* 0x0000000417067825 */ /* 0x000fc600078e0206 */
[----:B------:R-:W3:Y:S01]  /*1a10*/  LDG.E R23, desc[UR8][R10.64+0x4] ;  /* 0x000004080a177981 */ /* 0x000ee2000c1e1900 */
[----:B------:R-:W-:-:S03]  /*1a20*/  IMAD.WIDE.U32 R12, R3, 0x4, R10 ;  /* 0x00000004030c7825 */ /* 0x000fc600078e000a */
[----:B------:R-:W4:Y:S04]  /*1a30*/  LDG.E R7, desc[UR10][R6.64] ;  /* 0x0000000a06077981 */ /* 0x000f28000c1e1900 */
[----:B------:R-:W5:Y:S01]  /*1a40*/  LDG.E R13, desc[UR12][R12.64] ;  /* 0x0000000c0c0d7981 */ /* 0x000f62000c1e1900 */
[----:B--2---:R-:W-:-:S04]  /*1a50*/  FFMA R0, R0, 4, -R21 ;  /* 0x4080000000007823 */ /* 0x004fc80000000815 */
[----:B---3--:R-:W-:-:S04]  /*1a60*/  FADD R0, R0, -R23 ;  /* 0x8000001700007221 */ /* 0x008fc80000000000 */
[----:B----4-:R-:W-:-:S04]  /*1a70*/  FADD R0, R0, -R7 ;  /* 0x8000000700007221 */ /* 0x010fc80000000000 */
[----:B-----5:R-:W-:-:S04]  /*1a80*/  FADD R0, R0, -R13 ;  /* 0x8000000d00007221 */ /* 0x020fc80000000000 */
[----:B------:R-:W-:-:S07]  /*1a90*/  FADD R19, R19, R0 ;  /* 0x0000000013137221 */ /* 0x000fce0000000000 */
.L_x_36:
[C---:B------:R-:W-:Y:S02]  /*1aa0*/  R2UR UR4, R14.reuse ;  /* 0x000000000e0472ca */ /* 0x040fe400000e0000 */
[C---:B------:R-:W-:Y:S02]  /*1ab0*/  R2UR UR5, R15.reuse ;  /* 0x000000000f0572ca */ /* 0x040fe400000e0000 */
[C---:B------:R-:W-:Y:S02]  /*1ac0*/  R2UR UR6, R14.reuse ;  /* 0x000000000e0672ca */ /* 0x040fe400000e0000 */
[C---:B------:R-:W-:Y:S02]  /*1ad0*/  R2UR UR7, R15.reuse ;  /* 0x000000000f0772ca */ /* 0x040fe400000e0000 */
[----:B------:R-:W-:Y:S02]  /*1ae0*/  R2UR UR8, R14 ;  /* 0x000000000e0872ca */ /* 0x000fe400000e0000 */
[----:B------:R-:W-:-:S02]  /*1af0*/  R2UR UR9, R15 ;  /* 0x000000000f0972ca */ /* 0x000fc400000e0000 */
[----:B------:R-:W-:Y:S02]  /*1b00*/  R2UR UR10, R14 ;  /* 0x000000000e0a72ca */ /* 0x000fe400000e0000 */
[----:B------:R-:W-:Y:S01]  /*1b10*/  R2UR UR11, R15 ;  /* 0x000000000f0b72ca */ /* 0x000fe200000e0000 */
        /* <DEDUP_REMOVED lines=9> */
.L_x_26:
[----:B------:R-:W-:Y:S05]  /*1bb0*/  BSYNC.RECONVERGENT B1 ;  /* 0x0000000000017941 */ /* 0x000fea0003800200 */
.L_x_24:
[----:B------:R-:W0:Y:S01]  /*1bc0*/  LDC.64 R4, c[0x0][0x388] ;  /* 0x0000e200ff047b82 */ /* 0x000e220000000a00 */
[----:B------:R-:W-:Y:S02]  /*1bd0*/  R2UR UR4, R14 ;  /* 0x000000000e0472ca */ /* 0x000fe400000e0000 */
[----:B------:R-:W-:Y:S01]  /*1be0*/  R2UR UR5, R15 ;  /* 0x000000000f0572ca */ /* 0x000fe200000e0000 */
[----:B0-----:R-:W-:-:S12]  /*1bf0*/  IMAD.WIDE R2, R2, 0x4, R4 ;  /* 0x0000000402027825 */ /* 0x001fd800078e0204 */
[----:B------:R-:W-:Y:S01]  /*1c00*/  STG.E desc[UR4][R2.64], R19 ;  /* 0x0000001302007986 */ /* 0x000fe2000c101904 */
[----:B------:R-:W-:Y:S05]  /*1c10*/  EXIT ;  /* 0x000000000000794d */ /* 0x000fea0003800000 */
.L_x_41:
        /* <DEDUP_REMOVED lines=14> */
.L_x_43:


//--------------------- .nv.global.init           --------------------------
	.section	.nv.global.init,"aw",@progbits
.nv.global.init:
	.type		$str,@object
	.size		$str,(.L_0 - $str)
$str:
        /*0000*/ 	.byte	0x20, 0x25, 0x64, 0x20, 0x00
.L_0:


//--------------------- .nv.shared.reserved.0     --------------------------
	.section	.nv.shared.reserved.0,"aw",@nobits
	.weak		__nv_reservedSMEM_offset_0_alias
	.size		__nv_reservedSMEM_offset_0_alias, 0, 64
	.other		__nv_reservedSMEM_offset_0_alias,@"STO_CUDA_RESERVED_SHARED STV_DEFAULT"
__nv_reservedSMEM_offset_0_alias:
	.zero		0
	.zero		64


//--------------------- .nv.constant0._Z14jacobiOnDevicePfS_S_i --------------------------
	.section	.nv.constant0._Z14jacobiOnDevicePfS_S_i,"a",@progbits
	.sectionflags	@""
	.align	4
.nv.constant0._Z14jacobiOnDevicePfS_S_i:
	.zero		924


//--------------------- .nv.constant0._Z8residualPfS_S_i --------------------------
	.section	.nv.constant0._Z8residualPfS_S_i,"a",@progbits
	.sectionflags	@""
	.align	4
.nv.constant0._Z8residualPfS_S_i:
	.zero		924


//--------------------- SYMBOLS --------------------------

	.type		.nv.reservedSmem.offset0,@object
	.size		.nv.reservedSmem.offset0,0x4
	.type		vprintf,@function
